//
// Generated by NVIDIA NVVM Compiler
//
// Compiler Build ID: CL-36424714
// Cuda compilation tools, release 13.0, V13.0.88
// Based on NVVM 20.0.0
//

.version 9.0
.target sm_100
.address_size 64

	// .globl	_Z19mm_kernel_optimizedIfEvPKT_S2_PS0_iii
// _ZZ19mm_kernel_optimizedIfEvPKT_S2_PS0_iiiE6A_tile has been demoted
// _ZZ19mm_kernel_optimizedIfEvPKT_S2_PS0_iiiE6B_tile has been demoted
// _ZZ19mm_kernel_optimizedIdEvPKT_S2_PS0_iiiE6A_tile has been demoted
// _ZZ19mm_kernel_optimizedIdEvPKT_S2_PS0_iiiE6B_tile has been demoted
// _ZZ19mm_kernel_optimizedIiEvPKT_S2_PS0_iiiE6A_tile has been demoted
// _ZZ19mm_kernel_optimizedIiEvPKT_S2_PS0_iiiE6B_tile has been demoted

.visible .entry _Z19mm_kernel_optimizedIfEvPKT_S2_PS0_iii(
	.param .u64 .ptr .align 1 _Z19mm_kernel_optimizedIfEvPKT_S2_PS0_iii_param_0,
	.param .u64 .ptr .align 1 _Z19mm_kernel_optimizedIfEvPKT_S2_PS0_iii_param_1,
	.param .u64 .ptr .align 1 _Z19mm_kernel_optimizedIfEvPKT_S2_PS0_iii_param_2,
	.param .u32 _Z19mm_kernel_optimizedIfEvPKT_S2_PS0_iii_param_3,
	.param .u32 _Z19mm_kernel_optimizedIfEvPKT_S2_PS0_iii_param_4,
	.param .u32 _Z19mm_kernel_optimizedIfEvPKT_S2_PS0_iii_param_5
)
{
	.reg .pred 	%p<12>;
	.reg .b32 	%r<51>;
	.reg .b32 	%f<63>;
	.reg .b64 	%rd<13>;
	// demoted variable
	.shared .align 4 .b8 _ZZ19mm_kernel_optimizedIfEvPKT_S2_PS0_iiiE6A_tile[1024];
	// demoted variable
	.shared .align 4 .b8 _ZZ19mm_kernel_optimizedIfEvPKT_S2_PS0_iiiE6B_tile[1024];
	ld.param.u64 	%rd3, [_Z19mm_kernel_optimizedIfEvPKT_S2_PS0_iii_param_0];
	ld.param.u64 	%rd4, [_Z19mm_kernel_optimizedIfEvPKT_S2_PS0_iii_param_1];
	ld.param.u64 	%rd5, [_Z19mm_kernel_optimizedIfEvPKT_S2_PS0_iii_param_2];
	ld.param.u32 	%r27, [_Z19mm_kernel_optimizedIfEvPKT_S2_PS0_iii_param_3];
	ld.param.u32 	%r28, [_Z19mm_kernel_optimizedIfEvPKT_S2_PS0_iii_param_4];
	ld.param.u32 	%r29, [_Z19mm_kernel_optimizedIfEvPKT_S2_PS0_iii_param_5];
	setp.lt.s32 	%p1, %r28, 1;
	mov.f32 	%f62, 0f00000000;
	@%p1 bra 	$L__BB0_7;
	add.s32 	%r30, %r28, 15;
	shr.u32 	%r31, %r30, 4;
	mov.u32 	%r32, %ctaid.x;
	mov.u32 	%r1, %ntid.x;
	mov.u32 	%r48, %tid.x;
	mad.lo.s32 	%r3, %r32, %r1, %r48;
	mov.u32 	%r4, %ntid.y;
	mov.u32 	%r46, %tid.y;
	shl.b32 	%r33, %r48, 6;
	mov.u32 	%r34, _ZZ19mm_kernel_optimizedIfEvPKT_S2_PS0_iiiE6A_tile;
	add.s32 	%r6, %r34, %r33;
	shl.b32 	%r35, %r46, 2;
	add.s32 	%r7, %r6, %r35;
	mov.u32 	%r36, %ctaid.y;
	mad.lo.s32 	%r8, %r36, %r4, %r46;
	mov.u32 	%r37, _ZZ19mm_kernel_optimizedIfEvPKT_S2_PS0_iiiE6B_tile;
	add.s32 	%r10, %r37, %r35;
	add.s32 	%r9, %r10, %r33;
	neg.s32 	%r50, %r31;
	mad.lo.s32 	%r49, %r48, %r29, %r8;
	mul.lo.s32 	%r13, %r1, %r29;
	mad.lo.s32 	%r47, %r28, %r3, %r46;
	cvta.to.global.u64 	%rd1, %rd3;
	cvta.to.global.u64 	%rd2, %rd4;
	mov.f32 	%f62, 0f00000000;
$L__BB0_2:
	setp.ge.s32 	%p2, %r3, %r27;
	setp.ge.s32 	%p3, %r46, %r28;
	mov.f32 	%f60, 0f00000000;
	or.pred  	%p4, %p2, %p3;
	@%p4 bra 	$L__BB0_4;
	mul.wide.s32 	%rd6, %r47, 4;
	add.s64 	%rd7, %rd1, %rd6;
	ld.global.f32 	%f60, [%rd7];
$L__BB0_4:
	setp.ge.s32 	%p5, %r8, %r29;
	st.shared.f32 	[%r7], %f60;
	setp.ge.s32 	%p6, %r48, %r28;
	mov.f32 	%f61, 0f00000000;
	or.pred  	%p7, %p6, %p5;
	@%p7 bra 	$L__BB0_6;
	mul.wide.s32 	%rd8, %r49, 4;
	add.s64 	%rd9, %rd2, %rd8;
	ld.global.f32 	%f61, [%rd9];
$L__BB0_6:
	st.shared.f32 	[%r9], %f61;
	bar.sync 	0;
	ld.shared.f32 	%f12, [%r6];
	ld.shared.f32 	%f13, [%r10];
	fma.rn.f32 	%f14, %f12, %f13, %f62;
	ld.shared.f32 	%f15, [%r6+4];
	ld.shared.f32 	%f16, [%r10+64];
	fma.rn.f32 	%f17, %f15, %f16, %f14;
	ld.shared.f32 	%f18, [%r6+8];
	ld.shared.f32 	%f19, [%r10+128];
	fma.rn.f32 	%f20, %f18, %f19, %f17;
	ld.shared.f32 	%f21, [%r6+12];
	ld.shared.f32 	%f22, [%r10+192];
	fma.rn.f32 	%f23, %f21, %f22, %f20;
	ld.shared.f32 	%f24, [%r6+16];
	ld.shared.f32 	%f25, [%r10+256];
	fma.rn.f32 	%f26, %f24, %f25, %f23;
	ld.shared.f32 	%f27, [%r6+20];
	ld.shared.f32 	%f28, [%r10+320];
	fma.rn.f32 	%f29, %f27, %f28, %f26;
	ld.shared.f32 	%f30, [%r6+24];
	ld.shared.f32 	%f31, [%r10+384];
	fma.rn.f32 	%f32, %f30, %f31, %f29;
	ld.shared.f32 	%f33, [%r6+28];
	ld.shared.f32 	%f34, [%r10+448];
	fma.rn.f32 	%f35, %f33, %f34, %f32;
	ld.shared.f32 	%f36, [%r6+32];
	ld.shared.f32 	%f37, [%r10+512];
	fma.rn.f32 	%f38, %f36, %f37, %f35;
	ld.shared.f32 	%f39, [%r6+36];
	ld.shared.f32 	%f40, [%r10+576];
	fma.rn.f32 	%f41, %f39, %f40, %f38;
	ld.shared.f32 	%f42, [%r6+40];
	ld.shared.f32 	%f43, [%r10+640];
	fma.rn.f32 	%f44, %f42, %f43, %f41;
	ld.shared.f32 	%f45, [%r6+44];
	ld.shared.f32 	%f46, [%r10+704];
	fma.rn.f32 	%f47, %f45, %f46, %f44;
	ld.shared.f32 	%f48, [%r6+48];
	ld.shared.f32 	%f49, [%r10+768];
	fma.rn.f32 	%f50, %f48, %f49, %f47;
	ld.shared.f32 	%f51, [%r6+52];
	ld.shared.f32 	%f52, [%r10+832];
	fma.rn.f32 	%f53, %f51, %f52, %f50;
	ld.shared.f32 	%f54, [%r6+56];
	ld.shared.f32 	%f55, [%r10+896];
	fma.rn.f32 	%f56, %f54, %f55, %f53;
	ld.shared.f32 	%f57, [%r6+60];
	ld.shared.f32 	%f58, [%r10+960];
	fma.rn.f32 	%f62, %f57, %f58, %f56;
	bar.sync 	0;
	add.s32 	%r50, %r50, 1;
	setp.ne.s32 	%p8, %r50, 0;
	add.s32 	%r49, %r49, %r13;
	add.s32 	%r48, %r48, %r1;
	add.s32 	%r47, %r47, %r4;
	add.s32 	%r46, %r46, %r4;
	@%p8 bra 	$L__BB0_2;
$L__BB0_7:
	mov.u32 	%r38, %ctaid.x;
	mov.u32 	%r39, %ntid.x;
	mov.u32 	%r40, %tid.x;
	mad.lo.s32 	%r25, %r38, %r39, %r40;
	mov.u32 	%r41, %ctaid.y;
	mov.u32 	%r42, %ntid.y;
	mov.u32 	%r43, %tid.y;
	mad.lo.s32 	%r44, %r41, %r42, %r43;
	setp.ge.s32 	%p9, %r25, %r27;
	setp.ge.s32 	%p10, %r44, %r29;
	or.pred  	%p11, %p9, %p10;
	@%p11 bra 	$L__BB0_9;
	mad.lo.s32 	%r45, %r29, %r25, %r44;
	cvta.to.global.u64 	%rd10, %rd5;
	mul.wide.s32 	%rd11, %r45, 4;
	add.s64 	%rd12, %rd10, %rd11;
	st.global.f32 	[%rd12], %f62;
$L__BB0_9:
	ret;

}
	// .globl	_Z19mm_kernel_optimizedIdEvPKT_S2_PS0_iii
.visible .entry _Z19mm_kernel_optimizedIdEvPKT_S2_PS0_iii(
	.param .u64 .ptr .align 1 _Z19mm_kernel_optimizedIdEvPKT_S2_PS0_iii_param_0,
	.param .u64 .ptr .align 1 _Z19mm_kernel_optimizedIdEvPKT_S2_PS0_iii_param_1,
	.param .u64 .ptr .align 1 _Z19mm_kernel_optimizedIdEvPKT_S2_PS0_iii_param_2,
	.param .u32 _Z19mm_kernel_optimizedIdEvPKT_S2_PS0_iii_param_3,
	.param .u32 _Z19mm_kernel_optimizedIdEvPKT_S2_PS0_iii_param_4,
	.param .u32 _Z19mm_kernel_optimizedIdEvPKT_S2_PS0_iii_param_5
)
{
	.reg .pred 	%p<12>;
	.reg .b32 	%r<51>;
	.reg .b64 	%rd<13>;
	.reg .b64 	%fd<63>;
	// demoted variable
	.shared .align 8 .b8 _ZZ19mm_kernel_optimizedIdEvPKT_S2_PS0_iiiE6A_tile[2048];
	// demoted variable
	.shared .align 8 .b8 _ZZ19mm_kernel_optimizedIdEvPKT_S2_PS0_iiiE6B_tile[2048];
	ld.param.u64 	%rd3, [_Z19mm_kernel_optimizedIdEvPKT_S2_PS0_iii_param_0];
	ld.param.u64 	%rd4, [_Z19mm_kernel_optimizedIdEvPKT_S2_PS0_iii_param_1];
	ld.param.u64 	%rd5, [_Z19mm_kernel_optimizedIdEvPKT_S2_PS0_iii_param_2];
	ld.param.u32 	%r27, [_Z19mm_kernel_optimizedIdEvPKT_S2_PS0_iii_param_3];
	ld.param.u32 	%r28, [_Z19mm_kernel_optimizedIdEvPKT_S2_PS0_iii_param_4];
	ld.param.u32 	%r29, [_Z19mm_kernel_optimizedIdEvPKT_S2_PS0_iii_param_5];
	setp.lt.s32 	%p1, %r28, 1;
	mov.f64 	%fd62, 0d0000000000000000;
	@%p1 bra 	$L__BB1_7;
	add.s32 	%r30, %r28, 15;
	shr.u32 	%r31, %r30, 4;
	mov.u32 	%r32, %ctaid.x;
	mov.u32 	%r1, %ntid.x;
	mov.u32 	%r48, %tid.x;
	mad.lo.s32 	%r3, %r32, %r1, %r48;
	mov.u32 	%r4, %ntid.y;
	mov.u32 	%r46, %tid.y;
	shl.b32 	%r33, %r48, 7;
	mov.u32 	%r34, _ZZ19mm_kernel_optimizedIdEvPKT_S2_PS0_iiiE6A_tile;
	add.s32 	%r6, %r34, %r33;
	shl.b32 	%r35, %r46, 3;
	add.s32 	%r7, %r6, %r35;
	mov.u32 	%r36, %ctaid.y;
	mad.lo.s32 	%r8, %r36, %r4, %r46;
	mov.u32 	%r37, _ZZ19mm_kernel_optimizedIdEvPKT_S2_PS0_iiiE6B_tile;
	add.s32 	%r10, %r37, %r35;
	add.s32 	%r9, %r10, %r33;
	neg.s32 	%r50, %r31;
	mad.lo.s32 	%r49, %r48, %r29, %r8;
	mul.lo.s32 	%r13, %r1, %r29;
	mad.lo.s32 	%r47, %r28, %r3, %r46;
	cvta.to.global.u64 	%rd1, %rd3;
	cvta.to.global.u64 	%rd2, %rd4;
	mov.f64 	%fd62, 0d0000000000000000;
$L__BB1_2:
	setp.ge.s32 	%p2, %r3, %r27;
	setp.ge.s32 	%p3, %r46, %r28;
	mov.f64 	%fd60, 0d0000000000000000;
	or.pred  	%p4, %p2, %p3;
	@%p4 bra 	$L__BB1_4;
	mul.wide.s32 	%rd6, %r47, 8;
	add.s64 	%rd7, %rd1, %rd6;
	ld.global.f64 	%fd60, [%rd7];
$L__BB1_4:
	setp.ge.s32 	%p5, %r8, %r29;
	st.shared.f64 	[%r7], %fd60;
	setp.ge.s32 	%p6, %r48, %r28;
	mov.f64 	%fd61, 0d0000000000000000;
	or.pred  	%p7, %p6, %p5;
	@%p7 bra 	$L__BB1_6;
	mul.wide.s32 	%rd8, %r49, 8;
	add.s64 	%rd9, %rd2, %rd8;
	ld.global.f64 	%fd61, [%rd9];
$L__BB1_6:
	st.shared.f64 	[%r9], %fd61;
	bar.sync 	0;
	ld.shared.f64 	%fd12, [%r6];
	ld.shared.f64 	%fd13, [%r10];
	fma.rn.f64 	%fd14, %fd12, %fd13, %fd62;
	ld.shared.f64 	%fd15, [%r6+8];
	ld.shared.f64 	%fd16, [%r10+128];
	fma.rn.f64 	%fd17, %fd15, %fd16, %fd14;
	ld.shared.f64 	%fd18, [%r6+16];
	ld.shared.f64 	%fd19, [%r10+256];
	fma.rn.f64 	%fd20, %fd18, %fd19, %fd17;
	ld.shared.f64 	%fd21, [%r6+24];
	ld.shared.f64 	%fd22, [%r10+384];
	fma.rn.f64 	%fd23, %fd21, %fd22, %fd20;
	ld.shared.f64 	%fd24, [%r6+32];
	ld.shared.f64 	%fd25, [%r10+512];
	fma.rn.f64 	%fd26, %fd24, %fd25, %fd23;
	ld.shared.f64 	%fd27, [%r6+40];
	ld.shared.f64 	%fd28, [%r10+640];
	fma.rn.f64 	%fd29, %fd27, %fd28, %fd26;
	ld.shared.f64 	%fd30, [%r6+48];
	ld.shared.f64 	%fd31, [%r10+768];
	fma.rn.f64 	%fd32, %fd30, %fd31, %fd29;
	ld.shared.f64 	%fd33, [%r6+56];
	ld.shared.f64 	%fd34, [%r10+896];
	fma.rn.f64 	%fd35, %fd33, %fd34, %fd32;
	ld.shared.f64 	%fd36, [%r6+64];
	ld.shared.f64 	%fd37, [%r10+1024];
	fma.rn.f64 	%fd38, %fd36, %fd37, %fd35;
	ld.shared.f64 	%fd39, [%r6+72];
	ld.shared.f64 	%fd40, [%r10+1152];
	fma.rn.f64 	%fd41, %fd39, %fd40, %fd38;
	ld.shared.f64 	%fd42, [%r6+80];
	ld.shared.f64 	%fd43, [%r10+1280];
	fma.rn.f64 	%fd44, %fd42, %fd43, %fd41;
	ld.shared.f64 	%fd45, [%r6+88];
	ld.shared.f64 	%fd46, [%r10+1408];
	fma.rn.f64 	%fd47, %fd45, %fd46, %fd44;
	ld.shared.f64 	%fd48, [%r6+96];
	ld.shared.f64 	%fd49, [%r10+1536];
	fma.rn.f64 	%fd50, %fd48, %fd49, %fd47;
	ld.shared.f64 	%fd51, [%r6+104];
	ld.shared.f64 	%fd52, [%r10+1664];
	fma.rn.f64 	%fd53, %fd51, %fd52, %fd50;
	ld.shared.f64 	%fd54, [%r6+112];
	ld.shared.f64 	%fd55, [%r10+1792];
	fma.rn.f64 	%fd56, %fd54, %fd55, %fd53;
	ld.shared.f64 	%fd57, [%r6+120];
	ld.shared.f64 	%fd58, [%r10+1920];
	fma.rn.f64 	%fd62, %fd57, %fd58, %fd56;
	bar.sync 	0;
	add.s32 	%r50, %r50, 1;
	setp.ne.s32 	%p8, %r50, 0;
	add.s32 	%r49, %r49, %r13;
	add.s32 	%r48, %r48, %r1;
	add.s32 	%r47, %r47, %r4;
	add.s32 	%r46, %r46, %r4;
	@%p8 bra 	$L__BB1_2;
$L__BB1_7:
	mov.u32 	%r38, %ctaid.x;
	mov.u32 	%r39, %ntid.x;
	mov.u32 	%r40, %tid.x;
	mad.lo.s32 	%r25, %r38, %r39, %r40;
	mov.u32 	%r41, %ctaid.y;
	mov.u32 	%r42, %ntid.y;
	mov.u32 	%r43, %tid.y;
	mad.lo.s32 	%r44, %r41, %r42, %r43;
	setp.ge.s32 	%p9, %r25, %r27;
	setp.ge.s32 	%p10, %r44, %r29;
	or.pred  	%p11, %p9, %p10;
	@%p11 bra 	$L__BB1_9;
	mad.lo.s32 	%r45, %r29, %r25, %r44;
	cvta.to.global.u64 	%rd10, %rd5;
	mul.wide.s32 	%rd11, %r45, 8;
	add.s64 	%rd12, %rd10, %rd11;
	st.global.f64 	[%rd12], %fd62;
$L__BB1_9:
	ret;

}
	// .globl	_Z19mm_kernel_optimizedIiEvPKT_S2_PS0_iii
.visible .entry _Z19mm_kernel_optimizedIiEvPKT_S2_PS0_iii(
	.param .u64 .ptr .align 1 _Z19mm_kernel_optimizedIiEvPKT_S2_PS0_iii_param_0,
	.param .u64 .ptr .align 1 _Z19mm_kernel_optimizedIiEvPKT_S2_PS0_iii_param_1,
	.param .u64 .ptr .align 1 _Z19mm_kernel_optimizedIiEvPKT_S2_PS0_iii_param_2,
	.param .u32 _Z19mm_kernel_optimizedIiEvPKT_S2_PS0_iii_param_3,
	.param .u32 _Z19mm_kernel_optimizedIiEvPKT_S2_PS0_iii_param_4,
	.param .u32 _Z19mm_kernel_optimizedIiEvPKT_S2_PS0_iii_param_5
)
{
	.reg .pred 	%p<12>;
	.reg .b32 	%r<113>;
	.reg .b64 	%rd<13>;
	// demoted variable
	.shared .align 4 .b8 _ZZ19mm_kernel_optimizedIiEvPKT_S2_PS0_iiiE6A_tile[1024];
	// demoted variable
	.shared .align 4 .b8 _ZZ19mm_kernel_optimizedIiEvPKT_S2_PS0_iiiE6B_tile[1024];
	ld.param.u64 	%rd3, [_Z19mm_kernel_optimizedIiEvPKT_S2_PS0_iii_param_0];
	ld.param.u64 	%rd4, [_Z19mm_kernel_optimizedIiEvPKT_S2_PS0_iii_param_1];
	ld.param.u64 	%rd5, [_Z19mm_kernel_optimizedIiEvPKT_S2_PS0_iii_param_2];
	ld.param.u32 	%r34, [_Z19mm_kernel_optimizedIiEvPKT_S2_PS0_iii_param_3];
	ld.param.u32 	%r35, [_Z19mm_kernel_optimizedIiEvPKT_S2_PS0_iii_param_4];
	ld.param.u32 	%r36, [_Z19mm_kernel_optimizedIiEvPKT_S2_PS0_iii_param_5];
	setp.lt.s32 	%p1, %r35, 1;
	mov.b32 	%r112, 0;
	@%p1 bra 	$L__BB2_7;
	add.s32 	%r39, %r35, 15;
	shr.u32 	%r40, %r39, 4;
	mov.u32 	%r41, %ctaid.x;
	mov.u32 	%r1, %ntid.x;
	mov.u32 	%r106, %tid.x;
	mad.lo.s32 	%r3, %r41, %r1, %r106;
	mov.u32 	%r4, %ntid.y;
	mov.u32 	%r104, %tid.y;
	shl.b32 	%r42, %r106, 6;
	mov.u32 	%r43, _ZZ19mm_kernel_optimizedIiEvPKT_S2_PS0_iiiE6A_tile;
	add.s32 	%r6, %r43, %r42;
	shl.b32 	%r44, %r104, 2;
	add.s32 	%r7, %r6, %r44;
	mov.u32 	%r45, %ctaid.y;
	mad.lo.s32 	%r8, %r45, %r4, %r104;
	mov.u32 	%r46, _ZZ19mm_kernel_optimizedIiEvPKT_S2_PS0_iiiE6B_tile;
	add.s32 	%r10, %r46, %r44;
	add.s32 	%r9, %r10, %r42;
	neg.s32 	%r108, %r40;
	mad.lo.s32 	%r107, %r106, %r36, %r8;
	mul.lo.s32 	%r13, %r1, %r36;
	mad.lo.s32 	%r105, %r35, %r3, %r104;
	cvta.to.global.u64 	%rd1, %rd3;
	cvta.to.global.u64 	%rd2, %rd4;
	mov.b32 	%r112, 0;
$L__BB2_2:
	setp.ge.s32 	%p2, %r3, %r34;
	setp.ge.s32 	%p3, %r104, %r35;
	mov.b32 	%r110, 0;
	or.pred  	%p4, %p2, %p3;
	@%p4 bra 	$L__BB2_4;
	mul.wide.s32 	%rd6, %r105, 4;
	add.s64 	%rd7, %rd1, %rd6;
	ld.global.u32 	%r110, [%rd7];
$L__BB2_4:
	setp.ge.s32 	%p5, %r8, %r36;
	st.shared.u32 	[%r7], %r110;
	setp.ge.s32 	%p6, %r106, %r35;
	mov.b32 	%r111, 0;
	or.pred  	%p7, %p6, %p5;
	@%p7 bra 	$L__BB2_6;
	mul.wide.s32 	%rd8, %r107, 4;
	add.s64 	%rd9, %rd2, %rd8;
	ld.global.u32 	%r111, [%rd9];
$L__BB2_6:
	st.shared.u32 	[%r9], %r111;
	bar.sync 	0;
	ld.shared.u32 	%r49, [%r6];
	ld.shared.u32 	%r50, [%r10];
	mad.lo.s32 	%r51, %r50, %r49, %r112;
	ld.shared.u32 	%r52, [%r6+4];
	ld.shared.u32 	%r53, [%r10+64];
	mad.lo.s32 	%r54, %r53, %r52, %r51;
	ld.shared.u32 	%r55, [%r6+8];
	ld.shared.u32 	%r56, [%r10+128];
	mad.lo.s32 	%r57, %r56, %r55, %r54;
	ld.shared.u32 	%r58, [%r6+12];
	ld.shared.u32 	%r59, [%r10+192];
	mad.lo.s32 	%r60, %r59, %r58, %r57;
	ld.shared.u32 	%r61, [%r6+16];
	ld.shared.u32 	%r62, [%r10+256];
	mad.lo.s32 	%r63, %r62, %r61, %r60;
	ld.shared.u32 	%r64, [%r6+20];
	ld.shared.u32 	%r65, [%r10+320];
	mad.lo.s32 	%r66, %r65, %r64, %r63;
	ld.shared.u32 	%r67, [%r6+24];
	ld.shared.u32 	%r68, [%r10+384];
	mad.lo.s32 	%r69, %r68, %r67, %r66;
	ld.shared.u32 	%r70, [%r6+28];
	ld.shared.u32 	%r71, [%r10+448];
	mad.lo.s32 	%r72, %r71, %r70, %r69;
	ld.shared.u32 	%r73, [%r6+32];
	ld.shared.u32 	%r74, [%r10+512];
	mad.lo.s32 	%r75, %r74, %r73, %r72;
	ld.shared.u32 	%r76, [%r6+36];
	ld.shared.u32 	%r77, [%r10+576];
	mad.lo.s32 	%r78, %r77, %r76, %r75;
	ld.shared.u32 	%r79, [%r6+40];
	ld.shared.u32 	%r80, [%r10+640];
	mad.lo.s32 	%r81, %r80, %r79, %r78;
	ld.shared.u32 	%r82, [%r6+44];
	ld.shared.u32 	%r83, [%r10+704];
	mad.lo.s32 	%r84, %r83, %r82, %r81;
	ld.shared.u32 	%r85, [%r6+48];
	ld.shared.u32 	%r86, [%r10+768];
	mad.lo.s32 	%r87, %r86, %r85, %r84;
	ld.shared.u32 	%r88, [%r6+52];
	ld.shared.u32 	%r89, [%r10+832];
	mad.lo.s32 	%r90, %r89, %r88, %r87;
	ld.shared.u32 	%r91, [%r6+56];
	ld.shared.u32 	%r92, [%r10+896];
	mad.lo.s32 	%r93, %r92, %r91, %r90;
	ld.shared.u32 	%r94, [%r6+60];
	ld.shared.u32 	%r95, [%r10+960];
	mad.lo.s32 	%r112, %r95, %r94, %r93;
	bar.sync 	0;
	add.s32 	%r108, %r108, 1;
	setp.ne.s32 	%p8, %r108, 0;
	add.s32 	%r107, %r107, %r13;
	add.s32 	%r106, %r106, %r1;
	add.s32 	%r105, %r105, %r4;
	add.s32 	%r104, %r104, %r4;
	@%p8 bra 	$L__BB2_2;
$L__BB2_7:
	mov.u32 	%r96, %ctaid.x;
	mov.u32 	%r97, %ntid.x;
	mov.u32 	%r98, %tid.x;
	mad.lo.s32 	%r32, %r96, %r97, %r98;
	mov.u32 	%r99, %ctaid.y;
	mov.u32 	%r100, %ntid.y;
	mov.u32 	%r101, %tid.y;
	mad.lo.s32 	%r102, %r99, %r100, %r101;
	setp.ge.s32 	%p9, %r32, %r34;
	setp.ge.s32 	%p10, %r102, %r36;
	or.pred  	%p11, %p9, %p10;
	@%p11 bra 	$L__BB2_9;
	mad.lo.s32 	%r103, %r36, %r32, %r102;
	cvta.to.global.u64 	%rd10, %rd5;
	mul.wide.s32 	%rd11, %r103, 4;
	add.s64 	%rd12, %rd10, %rd11;
	st.global.u32 	[%rd12], %r112;
$L__BB2_9:
	ret;

}
	// .globl	_Z28matrix_multiplication_kernelIfEvPKT_S2_PS0_iii
.visible .entry _Z28matrix_multiplication_kernelIfEvPKT_S2_PS0_iii(
	.param .u64 .ptr .align 1 _Z28matrix_multiplication_kernelIfEvPKT_S2_PS0_iii_param_0,
	.param .u64 .ptr .align 1 _Z28matrix_multiplication_kernelIfEvPKT_S2_PS0_iii_param_1,
	.param .u64 .ptr .align 1 _Z28matrix_multiplication_kernelIfEvPKT_S2_PS0_iii_param_2,
	.param .u32 _Z28matrix_multiplication_kernelIfEvPKT_S2_PS0_iii_param_3,
	.param .u32 _Z28matrix_multiplication_kernelIfEvPKT_S2_PS0_iii_param_4,
	.param .u32 _Z28matrix_multiplication_kernelIfEvPKT_S2_PS0_iii_param_5
)
{
	.reg .pred 	%p<13>;
	.reg .b32 	%r<46>;
	.reg .b32 	%f<68>;
	.reg .b64 	%rd<40>;

	ld.param.u64 	%rd5, [_Z28matrix_multiplication_kernelIfEvPKT_S2_PS0_iii_param_0];
	ld.param.u64 	%rd6, [_Z28matrix_multiplication_kernelIfEvPKT_S2_PS0_iii_param_1];
	ld.param.u64 	%rd4, [_Z28matrix_multiplication_kernelIfEvPKT_S2_PS0_iii_param_2];
	ld.param.u32 	%r22, [_Z28matrix_multiplication_kernelIfEvPKT_S2_PS0_iii_param_3];
	ld.param.u32 	%r20, [_Z28matrix_multiplication_kernelIfEvPKT_S2_PS0_iii_param_4];
	ld.param.u32 	%r23, [_Z28matrix_multiplication_kernelIfEvPKT_S2_PS0_iii_param_5];
	cvta.to.global.u64 	%rd1, %rd6;
	cvta.to.global.u64 	%rd2, %rd5;
	mov.u32 	%r24, %ctaid.x;
	mov.u32 	%r25, %ntid.x;
	mov.u32 	%r26, %tid.x;
	mad.lo.s32 	%r1, %r24, %r25, %r26;
	mov.u32 	%r27, %ctaid.y;
	mov.u32 	%r28, %ntid.y;
	mov.u32 	%r29, %tid.y;
	mad.lo.s32 	%r30, %r27, %r28, %r29;
	setp.ge.s32 	%p1, %r1, %r22;
	setp.ge.s32 	%p2, %r30, %r23;
	or.pred  	%p3, %p1, %p2;
	@%p3 bra 	$L__BB3_14;
	setp.lt.s32 	%p4, %r20, 1;
	mov.f32 	%f67, 0f00000000;
	@%p4 bra 	$L__BB3_13;
	mul.lo.s32 	%r3, %r20, %r1;
	and.b32  	%r4, %r20, 7;
	setp.lt.u32 	%p5, %r20, 8;
	mov.f32 	%f67, 0f00000000;
	mov.b32 	%r44, 0;
	@%p5 bra 	$L__BB3_5;
	and.b32  	%r44, %r20, 2147483640;
	neg.s32 	%r42, %r44;
	shl.b32 	%r7, %r23, 3;
	add.s64 	%rd3, %rd2, 16;
	mov.f32 	%f67, 0f00000000;
	mul.wide.s32 	%rd11, %r23, 4;
	mov.u32 	%r40, %r3;
	mov.u32 	%r41, %r30;
$L__BB3_4:
	.pragma "nounroll";
	mul.wide.s32 	%rd7, %r40, 4;
	add.s64 	%rd8, %rd3, %rd7;
	ld.global.f32 	%f17, [%rd8+-16];
	mul.wide.s32 	%rd9, %r41, 4;
	add.s64 	%rd10, %rd1, %rd9;
	ld.global.f32 	%f18, [%rd10];
	fma.rn.f32 	%f19, %f17, %f18, %f67;
	ld.global.f32 	%f20, [%rd8+-12];
	add.s64 	%rd12, %rd10, %rd11;
	ld.global.f32 	%f21, [%rd12];
	fma.rn.f32 	%f22, %f20, %f21, %f19;
	ld.global.f32 	%f23, [%rd8+-8];
	add.s64 	%rd13, %rd12, %rd11;
	ld.global.f32 	%f24, [%rd13];
	fma.rn.f32 	%f25, %f23, %f24, %f22;
	ld.global.f32 	%f26, [%rd8+-4];
	add.s64 	%rd14, %rd13, %rd11;
	ld.global.f32 	%f27, [%rd14];
	fma.rn.f32 	%f28, %f26, %f27, %f25;
	ld.global.f32 	%f29, [%rd8];
	add.s64 	%rd15, %rd14, %rd11;
	ld.global.f32 	%f30, [%rd15];
	fma.rn.f32 	%f31, %f29, %f30, %f28;
	ld.global.f32 	%f32, [%rd8+4];
	add.s64 	%rd16, %rd15, %rd11;
	ld.global.f32 	%f33, [%rd16];
	fma.rn.f32 	%f34, %f32, %f33, %f31;
	ld.global.f32 	%f35, [%rd8+8];
	add.s64 	%rd17, %rd16, %rd11;
	ld.global.f32 	%f36, [%rd17];
	fma.rn.f32 	%f37, %f35, %f36, %f34;
	ld.global.f32 	%f38, [%rd8+12];
	add.s64 	%rd18, %rd17, %rd11;
	ld.global.f32 	%f39, [%rd18];
	fma.rn.f32 	%f67, %f38, %f39, %f37;
	add.s32 	%r42, %r42, 8;
	add.s32 	%r41, %r41, %r7;
	add.s32 	%r40, %r40, 8;
	setp.ne.s32 	%p6, %r42, 0;
	@%p6 bra 	$L__BB3_4;
$L__BB3_5:
	setp.eq.s32 	%p7, %r4, 0;
	@%p7 bra 	$L__BB3_13;
	and.b32  	%r15, %r20, 3;
	setp.lt.u32 	%p8, %r4, 4;
	@%p8 bra 	$L__BB3_8;
	add.s32 	%r32, %r44, %r3;
	mul.wide.s32 	%rd19, %r32, 4;
	add.s64 	%rd20, %rd2, %rd19;
	ld.global.f32 	%f41, [%rd20];
	mad.lo.s32 	%r33, %r44, %r23, %r30;
	mul.wide.s32 	%rd21, %r33, 4;
	add.s64 	%rd22, %rd1, %rd21;
	ld.global.f32 	%f42, [%rd22];
	fma.rn.f32 	%f43, %f41, %f42, %f67;
	ld.global.f32 	%f44, [%rd20+4];
	mul.wide.s32 	%rd23, %r23, 4;
	add.s64 	%rd24, %rd22, %rd23;
	ld.global.f32 	%f45, [%rd24];
	fma.rn.f32 	%f46, %f44, %f45, %f43;
	ld.global.f32 	%f47, [%rd20+8];
	add.s64 	%rd25, %rd24, %rd23;
	ld.global.f32 	%f48, [%rd25];
	fma.rn.f32 	%f49, %f47, %f48, %f46;
	ld.global.f32 	%f50, [%rd20+12];
	add.s64 	%rd26, %rd25, %rd23;
	ld.global.f32 	%f51, [%rd26];
	fma.rn.f32 	%f67, %f50, %f51, %f49;
	add.s32 	%r44, %r44, 4;
$L__BB3_8:
	setp.eq.s32 	%p9, %r15, 0;
	@%p9 bra 	$L__BB3_13;
	setp.eq.s32 	%p10, %r15, 1;
	@%p10 bra 	$L__BB3_11;
	add.s32 	%r34, %r44, %r3;
	mul.wide.s32 	%rd27, %r34, 4;
	add.s64 	%rd28, %rd2, %rd27;
	ld.global.f32 	%f53, [%rd28];
	mad.lo.s32 	%r35, %r44, %r23, %r30;
	mul.wide.s32 	%rd29, %r35, 4;
	add.s64 	%rd30, %rd1, %rd29;
	ld.global.f32 	%f54, [%rd30];
	fma.rn.f32 	%f55, %f53, %f54, %f67;
	ld.global.f32 	%f56, [%rd28+4];
	mul.wide.s32 	%rd31, %r23, 4;
	add.s64 	%rd32, %rd30, %rd31;
	ld.global.f32 	%f57, [%rd32];
	fma.rn.f32 	%f67, %f56, %f57, %f55;
	add.s32 	%r44, %r44, 2;
$L__BB3_11:
	and.b32  	%r36, %r20, 1;
	setp.eq.b32 	%p11, %r36, 1;
	not.pred 	%p12, %p11;
	@%p12 bra 	$L__BB3_13;
	add.s32 	%r37, %r44, %r3;
	mul.wide.s32 	%rd33, %r37, 4;
	add.s64 	%rd34, %rd2, %rd33;
	ld.global.f32 	%f58, [%rd34];
	mad.lo.s32 	%r38, %r44, %r23, %r30;
	mul.wide.s32 	%rd35, %r38, 4;
	add.s64 	%rd36, %rd1, %rd35;
	ld.global.f32 	%f59, [%rd36];
	fma.rn.f32 	%f67, %f58, %f59, %f67;
$L__BB3_13:
	mad.lo.s32 	%r39, %r23, %r1, %r30;
	cvta.to.global.u64 	%rd37, %rd4;
	mul.wide.s32 	%rd38, %r39, 4;
	add.s64 	%rd39, %rd37, %rd38;
	st.global.f32 	[%rd39], %f67;
$L__BB3_14:
	ret;

}
	// .globl	_Z28matrix_multiplication_kernelIdEvPKT_S2_PS0_iii
.visible .entry _Z28matrix_multiplication_kernelIdEvPKT_S2_PS0_iii(
	.param .u64 .ptr .align 1 _Z28matrix_multiplication_kernelIdEvPKT_S2_PS0_iii_param_0,
	.param .u64 .ptr .align 1 _Z28matrix_multiplication_kernelIdEvPKT_S2_PS0_iii_param_1,
	.param .u64 .ptr .align 1 _Z28matrix_multiplication_kernelIdEvPKT_S2_PS0_iii_param_2,
	.param .u32 _Z28matrix_multiplication_kernelIdEvPKT_S2_PS0_iii_param_3,
	.param .u32 _Z28matrix_multiplication_kernelIdEvPKT_S2_PS0_iii_param_4,
	.param .u32 _Z28matrix_multiplication_kernelIdEvPKT_S2_PS0_iii_param_5
)
{
	.reg .pred 	%p<13>;
	.reg .b32 	%r<46>;
	.reg .b64 	%rd<39>;
	.reg .b64 	%fd<68>;

	ld.param.u64 	%rd4, [_Z28matrix_multiplication_kernelIdEvPKT_S2_PS0_iii_param_0];
	ld.param.u64 	%rd5, [_Z28matrix_multiplication_kernelIdEvPKT_S2_PS0_iii_param_1];
	ld.param.u64 	%rd3, [_Z28matrix_multiplication_kernelIdEvPKT_S2_PS0_iii_param_2];
	ld.param.u32 	%r22, [_Z28matrix_multiplication_kernelIdEvPKT_S2_PS0_iii_param_3];
	ld.param.u32 	%r20, [_Z28matrix_multiplication_kernelIdEvPKT_S2_PS0_iii_param_4];
	ld.param.u32 	%r23, [_Z28matrix_multiplication_kernelIdEvPKT_S2_PS0_iii_param_5];
	cvta.to.global.u64 	%rd1, %rd5;
	cvta.to.global.u64 	%rd2, %rd4;
	mov.u32 	%r24, %ctaid.x;
	mov.u32 	%r25, %ntid.x;
	mov.u32 	%r26, %tid.x;
	mad.lo.s32 	%r1, %r24, %r25, %r26;
	mov.u32 	%r27, %ctaid.y;
	mov.u32 	%r28, %ntid.y;
	mov.u32 	%r29, %tid.y;
	mad.lo.s32 	%r30, %r27, %r28, %r29;
	setp.ge.s32 	%p1, %r1, %r22;
	setp.ge.s32 	%p2, %r30, %r23;
	or.pred  	%p3, %p1, %p2;
	@%p3 bra 	$L__BB4_14;
	setp.lt.s32 	%p4, %r20, 1;
	mov.f64 	%fd67, 0d0000000000000000;
	@%p4 bra 	$L__BB4_13;
	mul.lo.s32 	%r3, %r20, %r1;
	and.b32  	%r4, %r20, 7;
	setp.lt.u32 	%p5, %r20, 8;
	mov.f64 	%fd67, 0d0000000000000000;
	mov.b32 	%r44, 0;
	@%p5 bra 	$L__BB4_5;
	and.b32  	%r44, %r20, 2147483640;
	neg.s32 	%r42, %r44;
	shl.b32 	%r7, %r23, 3;
	mov.f64 	%fd67, 0d0000000000000000;
	mul.wide.s32 	%rd10, %r23, 8;
	mov.u32 	%r40, %r3;
	mov.u32 	%r41, %r30;
$L__BB4_4:
	.pragma "nounroll";
	mul.wide.s32 	%rd6, %r40, 8;
	add.s64 	%rd7, %rd2, %rd6;
	ld.global.f64 	%fd17, [%rd7];
	mul.wide.s32 	%rd8, %r41, 8;
	add.s64 	%rd9, %rd1, %rd8;
	ld.global.f64 	%fd18, [%rd9];
	fma.rn.f64 	%fd19, %fd17, %fd18, %fd67;
	ld.global.f64 	%fd20, [%rd7+8];
	add.s64 	%rd11, %rd9, %rd10;
	ld.global.f64 	%fd21, [%rd11];
	fma.rn.f64 	%fd22, %fd20, %fd21, %fd19;
	ld.global.f64 	%fd23, [%rd7+16];
	add.s64 	%rd12, %rd11, %rd10;
	ld.global.f64 	%fd24, [%rd12];
	fma.rn.f64 	%fd25, %fd23, %fd24, %fd22;
	ld.global.f64 	%fd26, [%rd7+24];
	add.s64 	%rd13, %rd12, %rd10;
	ld.global.f64 	%fd27, [%rd13];
	fma.rn.f64 	%fd28, %fd26, %fd27, %fd25;
	ld.global.f64 	%fd29, [%rd7+32];
	add.s64 	%rd14, %rd13, %rd10;
	ld.global.f64 	%fd30, [%rd14];
	fma.rn.f64 	%fd31, %fd29, %fd30, %fd28;
	ld.global.f64 	%fd32, [%rd7+40];
	add.s64 	%rd15, %rd14, %rd10;
	ld.global.f64 	%fd33, [%rd15];
	fma.rn.f64 	%fd34, %fd32, %fd33, %fd31;
	ld.global.f64 	%fd35, [%rd7+48];
	add.s64 	%rd16, %rd15, %rd10;
	ld.global.f64 	%fd36, [%rd16];
	fma.rn.f64 	%fd37, %fd35, %fd36, %fd34;
	ld.global.f64 	%fd38, [%rd7+56];
	add.s64 	%rd17, %rd16, %rd10;
	ld.global.f64 	%fd39, [%rd17];
	fma.rn.f64 	%fd67, %fd38, %fd39, %fd37;
	add.s32 	%r42, %r42, 8;
	add.s32 	%r41, %r41, %r7;
	add.s32 	%r40, %r40, 8;
	setp.ne.s32 	%p6, %r42, 0;
	@%p6 bra 	$L__BB4_4;
$L__BB4_5:
	setp.eq.s32 	%p7, %r4, 0;
	@%p7 bra 	$L__BB4_13;
	and.b32  	%r15, %r20, 3;
	setp.lt.u32 	%p8, %r4, 4;
	@%p8 bra 	$L__BB4_8;
	add.s32 	%r32, %r44, %r3;
	mul.wide.s32 	%rd18, %r32, 8;
	add.s64 	%rd19, %rd2, %rd18;
	ld.global.f64 	%fd41, [%rd19];
	mad.lo.s32 	%r33, %r44, %r23, %r30;
	mul.wide.s32 	%rd20, %r33, 8;
	add.s64 	%rd21, %rd1, %rd20;
	ld.global.f64 	%fd42, [%rd21];
	fma.rn.f64 	%fd43, %fd41, %fd42, %fd67;
	ld.global.f64 	%fd44, [%rd19+8];
	mul.wide.s32 	%rd22, %r23, 8;
	add.s64 	%rd23, %rd21, %rd22;
	ld.global.f64 	%fd45, [%rd23];
	fma.rn.f64 	%fd46, %fd44, %fd45, %fd43;
	ld.global.f64 	%fd47, [%rd19+16];
	add.s64 	%rd24, %rd23, %rd22;
	ld.global.f64 	%fd48, [%rd24];
	fma.rn.f64 	%fd49, %fd47, %fd48, %fd46;
	ld.global.f64 	%fd50, [%rd19+24];
	add.s64 	%rd25, %rd24, %rd22;
	ld.global.f64 	%fd51, [%rd25];
	fma.rn.f64 	%fd67, %fd50, %fd51, %fd49;
	add.s32 	%r44, %r44, 4;
$L__BB4_8:
	setp.eq.s32 	%p9, %r15, 0;
	@%p9 bra 	$L__BB4_13;
	setp.eq.s32 	%p10, %r15, 1;
	@%p10 bra 	$L__BB4_11;
	add.s32 	%r34, %r44, %r3;
	mul.wide.s32 	%rd26, %r34, 8;
	add.s64 	%rd27, %rd2, %rd26;
	ld.global.f64 	%fd53, [%rd27];
	mad.lo.s32 	%r35, %r44, %r23, %r30;
	mul.wide.s32 	%rd28, %r35, 8;
	add.s64 	%rd29, %rd1, %rd28;
	ld.global.f64 	%fd54, [%rd29];
	fma.rn.f64 	%fd55, %fd53, %fd54, %fd67;
	ld.global.f64 	%fd56, [%rd27+8];
	mul.wide.s32 	%rd30, %r23, 8;
	add.s64 	%rd31, %rd29, %rd30;
	ld.global.f64 	%fd57, [%rd31];
	fma.rn.f64 	%fd67, %fd56, %fd57, %fd55;
	add.s32 	%r44, %r44, 2;
$L__BB4_11:
	and.b32  	%r36, %r20, 1;
	setp.eq.b32 	%p11, %r36, 1;
	not.pred 	%p12, %p11;
	@%p12 bra 	$L__BB4_13;
	add.s32 	%r37, %r44, %r3;
	mul.wide.s32 	%rd32, %r37, 8;
	add.s64 	%rd33, %rd2, %rd32;
	ld.global.f64 	%fd58, [%rd33];
	mad.lo.s32 	%r38, %r44, %r23, %r30;
	mul.wide.s32 	%rd34, %r38, 8;
	add.s64 	%rd35, %rd1, %rd34;
	ld.global.f64 	%fd59, [%rd35];
	fma.rn.f64 	%fd67, %fd58, %fd59, %fd67;
$L__BB4_13:
	mad.lo.s32 	%r39, %r23, %r1, %r30;
	cvta.to.global.u64 	%rd36, %rd3;
	mul.wide.s32 	%rd37, %r39, 8;
	add.s64 	%rd38, %rd36, %rd37;
	st.global.f64 	[%rd38], %fd67;
$L__BB4_14:
	ret;

}
	// .globl	_Z28matrix_multiplication_kernelIiEvPKT_S2_PS0_iii
.visible .entry _Z28matrix_multiplication_kernelIiEvPKT_S2_PS0_iii(
	.param .u64 .ptr .align 1 _Z28matrix_multiplication_kernelIiEvPKT_S2_PS0_iii_param_0,
	.param .u64 .ptr .align 1 _Z28matrix_multiplication_kernelIiEvPKT_S2_PS0_iii_param_1,
	.param .u64 .ptr .align 1 _Z28matrix_multiplication_kernelIiEvPKT_S2_PS0_iii_param_2,
	.param .u32 _Z28matrix_multiplication_kernelIiEvPKT_S2_PS0_iii_param_3,
	.param .u32 _Z28matrix_multiplication_kernelIiEvPKT_S2_PS0_iii_param_4,
	.param .u32 _Z28matrix_multiplication_kernelIiEvPKT_S2_PS0_iii_param_5
)
{
	.reg .pred 	%p<13>;
	.reg .b32 	%r<112>;
	.reg .b64 	%rd<40>;

	ld.param.u64 	%rd5, [_Z28matrix_multiplication_kernelIiEvPKT_S2_PS0_iii_param_0];
	ld.param.u64 	%rd6, [_Z28matrix_multiplication_kernelIiEvPKT_S2_PS0_iii_param_1];
	ld.param.u64 	%rd4, [_Z28matrix_multiplication_kernelIiEvPKT_S2_PS0_iii_param_2];
	ld.param.u32 	%r34, [_Z28matrix_multiplication_kernelIiEvPKT_S2_PS0_iii_param_3];
	ld.param.u32 	%r32, [_Z28matrix_multiplication_kernelIiEvPKT_S2_PS0_iii_param_4];
	ld.param.u32 	%r35, [_Z28matrix_multiplication_kernelIiEvPKT_S2_PS0_iii_param_5];
	cvta.to.global.u64 	%rd1, %rd6;
	cvta.to.global.u64 	%rd2, %rd5;
	mov.u32 	%r36, %ctaid.x;
	mov.u32 	%r37, %ntid.x;
	mov.u32 	%r38, %tid.x;
	mad.lo.s32 	%r1, %r36, %r37, %r38;
	mov.u32 	%r39, %ctaid.y;
	mov.u32 	%r40, %ntid.y;
	mov.u32 	%r41, %tid.y;
	mad.lo.s32 	%r42, %r39, %r40, %r41;
	setp.ge.s32 	%p1, %r1, %r34;
	setp.ge.s32 	%p2, %r42, %r35;
	or.pred  	%p3, %p1, %p2;
	@%p3 bra 	$L__BB5_14;
	setp.lt.s32 	%p4, %r32, 1;
	mov.b32 	%r111, 0;
	@%p4 bra 	$L__BB5_13;
	mul.lo.s32 	%r3, %r32, %r1;
	and.b32  	%r4, %r32, 7;
	setp.lt.u32 	%p5, %r32, 8;
	mov.b32 	%r106, 0;
	mov.u32 	%r111, %r106;
	@%p5 bra 	$L__BB5_5;
	and.b32  	%r106, %r32, 2147483640;
	neg.s32 	%r100, %r106;
	shl.b32 	%r7, %r35, 3;
	add.s64 	%rd3, %rd2, 16;
	mov.b32 	%r111, 0;
	mul.wide.s32 	%rd11, %r35, 4;
	mov.u32 	%r98, %r3;
	mov.u32 	%r99, %r42;
$L__BB5_4:
	.pragma "nounroll";
	mul.wide.s32 	%rd7, %r98, 4;
	add.s64 	%rd8, %rd3, %rd7;
	ld.global.u32 	%r47, [%rd8+-16];
	mul.wide.s32 	%rd9, %r99, 4;
	add.s64 	%rd10, %rd1, %rd9;
	ld.global.u32 	%r48, [%rd10];
	mad.lo.s32 	%r49, %r48, %r47, %r111;
	ld.global.u32 	%r50, [%rd8+-12];
	add.s64 	%rd12, %rd10, %rd11;
	ld.global.u32 	%r51, [%rd12];
	mad.lo.s32 	%r52, %r51, %r50, %r49;
	ld.global.u32 	%r53, [%rd8+-8];
	add.s64 	%rd13, %rd12, %rd11;
	ld.global.u32 	%r54, [%rd13];
	mad.lo.s32 	%r55, %r54, %r53, %r52;
	ld.global.u32 	%r56, [%rd8+-4];
	add.s64 	%rd14, %rd13, %rd11;
	ld.global.u32 	%r57, [%rd14];
	mad.lo.s32 	%r58, %r57, %r56, %r55;
	ld.global.u32 	%r59, [%rd8];
	add.s64 	%rd15, %rd14, %rd11;
	ld.global.u32 	%r60, [%rd15];
	mad.lo.s32 	%r61, %r60, %r59, %r58;
	ld.global.u32 	%r62, [%rd8+4];
	add.s64 	%rd16, %rd15, %rd11;
	ld.global.u32 	%r63, [%rd16];
	mad.lo.s32 	%r64, %r63, %r62, %r61;
	ld.global.u32 	%r65, [%rd8+8];
	add.s64 	%rd17, %rd16, %rd11;
	ld.global.u32 	%r66, [%rd17];
	mad.lo.s32 	%r67, %r66, %r65, %r64;
	ld.global.u32 	%r68, [%rd8+12];
	add.s64 	%rd18, %rd17, %rd11;
	ld.global.u32 	%r69, [%rd18];
	mad.lo.s32 	%r111, %r69, %r68, %r67;
	add.s32 	%r100, %r100, 8;
	add.s32 	%r99, %r99, %r7;
	add.s32 	%r98, %r98, 8;
	setp.ne.s32 	%p6, %r100, 0;
	@%p6 bra 	$L__BB5_4;
$L__BB5_5:
	setp.eq.s32 	%p7, %r4, 0;
	@%p7 bra 	$L__BB5_13;
	and.b32  	%r19, %r32, 3;
	setp.lt.u32 	%p8, %r4, 4;
	@%p8 bra 	$L__BB5_8;
	add.s32 	%r71, %r106, %r3;
	mul.wide.s32 	%rd19, %r71, 4;
	add.s64 	%rd20, %rd2, %rd19;
	ld.global.u32 	%r72, [%rd20];
	mad.lo.s32 	%r73, %r106, %r35, %r42;
	mul.wide.s32 	%rd21, %r73, 4;
	add.s64 	%rd22, %rd1, %rd21;
	ld.global.u32 	%r74, [%rd22];
	mad.lo.s32 	%r75, %r74, %r72, %r111;
	ld.global.u32 	%r76, [%rd20+4];
	mul.wide.s32 	%rd23, %r35, 4;
	add.s64 	%rd24, %rd22, %rd23;
	ld.global.u32 	%r77, [%rd24];
	mad.lo.s32 	%r78, %r77, %r76, %r75;
	ld.global.u32 	%r79, [%rd20+8];
	add.s64 	%rd25, %rd24, %rd23;
	ld.global.u32 	%r80, [%rd25];
	mad.lo.s32 	%r81, %r80, %r79, %r78;
	ld.global.u32 	%r82, [%rd20+12];
	add.s64 	%rd26, %rd25, %rd23;
	ld.global.u32 	%r83, [%rd26];
	mad.lo.s32 	%r111, %r83, %r82, %r81;
	add.s32 	%r106, %r106, 4;
$L__BB5_8:
	setp.eq.s32 	%p9, %r19, 0;
	@%p9 bra 	$L__BB5_13;
	setp.eq.s32 	%p10, %r19, 1;
	@%p10 bra 	$L__BB5_11;
	add.s32 	%r85, %r106, %r3;
	mul.wide.s32 	%rd27, %r85, 4;
	add.s64 	%rd28, %rd2, %rd27;
	ld.global.u32 	%r86, [%rd28];
	mad.lo.s32 	%r87, %r106, %r35, %r42;
	mul.wide.s32 	%rd29, %r87, 4;
	add.s64 	%rd30, %rd1, %rd29;
	ld.global.u32 	%r88, [%rd30];
	mad.lo.s32 	%r89, %r88, %r86, %r111;
	ld.global.u32 	%r90, [%rd28+4];
	mul.wide.s32 	%rd31, %r35, 4;
	add.s64 	%rd32, %rd30, %rd31;
	ld.global.u32 	%r91, [%rd32];
	mad.lo.s32 	%r111, %r91, %r90, %r89;
	add.s32 	%r106, %r106, 2;
$L__BB5_11:
	and.b32  	%r92, %r32, 1;
	setp.eq.b32 	%p11, %r92, 1;
	not.pred 	%p12, %p11;
	@%p12 bra 	$L__BB5_13;
	add.s32 	%r93, %r106, %r3;
	mul.wide.s32 	%rd33, %r93, 4;
	add.s64 	%rd34, %rd2, %rd33;
	ld.global.u32 	%r94, [%rd34];
	mad.lo.s32 	%r95, %r106, %r35, %r42;
	mul.wide.s32 	%rd35, %r95, 4;
	add.s64 	%rd36, %rd1, %rd35;
	ld.global.u32 	%r96, [%rd36];
	mad.lo.s32 	%r111, %r96, %r94, %r111;
$L__BB5_13:
	mad.lo.s32 	%r97, %r35, %r1, %r42;
	cvta.to.global.u64 	%rd37, %rd4;
	mul.wide.s32 	%rd38, %r97, 4;
	add.s64 	%rd39, %rd37, %rd38;
	st.global.u32 	[%rd39], %r111;
$L__BB5_14:
	ret;

}


// ===== COMPILED SASS (sm_100) =====

	.target	sm_100

	.elftype	@"ET_EXEC"


//--------------------- .note.nv.tkinfo           --------------------------
	.section	.note.nv.tkinfo,"",@"SHT_NOTE"
	.sectionflags	@"SHF_NOTE_NV_TKINFO"
	.tkinfo
        /*0018*/ 	.word	0x00000002
        /*0030*/ 	.string	""
        /*0030*/ 	.string	"ptxas"
        /*0030*/ 	.string	"Cuda compilation tools, release 13.0, V13.0.88"
        /*0030*/ 	.string	"Build cuda_13.0.r13.0/compiler.36424714_0"
        /*0030*/ 	.string	"-arch sm_100 -m 64 "



//--------------------- .note.nv.cuinfo           --------------------------
	.section	.note.nv.cuinfo,"",@"SHT_NOTE"
	.sectionflags	@"SHF_NOTE_NV_CUINFO"
        /*0018*/ 	.short	0x0002
        /*001a*/ 	.short	0x0064
        /*001c*/ 	.short	0x0082
	.zero		2


//--------------------- .nv.info                  --------------------------
	.section	.nv.info,"",@"SHT_CUDA_INFO"
	.align	4


	//----- nvinfo : EIATTR_REGCOUNT
	.align		4
        /*0000*/ 	.byte	0x04, 0x2f
        /*0002*/ 	.short	(.L_1 - .L_0)
	.align		4
.L_0:
        /*0004*/ 	.word	index@(_Z19mm_kernel_optimizedIfEvPKT_S2_PS0_iii)
        /*0008*/ 	.word	0x00000020


	//----- nvinfo : EIATTR_FRAME_SIZE
	.align		4
.L_1:
        /*000c*/ 	.byte	0x04, 0x11
        /*000e*/ 	.short	(.L_3 - .L_2)
	.align		4
.L_2:
        /*0010*/ 	.word	index@(_Z19mm_kernel_optimizedIfEvPKT_S2_PS0_iii)
        /*0014*/ 	.word	0x00000000


	//----- nvinfo : EIATTR_REGCOUNT
	.align		4
.L_3:
        /*0018*/ 	.byte	0x04, 0x2f
        /*001a*/ 	.short	(.L_5 - .L_4)
	.align		4
.L_4:
        /*001c*/ 	.word	index@(_Z19mm_kernel_optimizedIdEvPKT_S2_PS0_iii)
        /*0020*/ 	.word	0x00000020


	//----- nvinfo : EIATTR_FRAME_SIZE
	.align		4
.L_5:
        /*0024*/ 	.byte	0x04, 0x11
        /*0026*/ 	.short	(.L_7 - .L_6)
	.align		4
.L_6:
        /*0028*/ 	.word	index@(_Z19mm_kernel_optimizedIdEvPKT_S2_PS0_iii)
        /*002c*/ 	.word	0x00000000


	//----- nvinfo : EIATTR_REGCOUNT
	.align		4
.L_7:
        /*0030*/ 	.byte	0x04, 0x2f
        /*0032*/ 	.short	(.L_9 - .L_8)
	.align		4
.L_8:
        /*0034*/ 	.word	index@(_Z19mm_kernel_optimizedIiEvPKT_S2_PS0_iii)
        /*0038*/ 	.word	0x00000020


	//----- nvinfo : EIATTR_FRAME_SIZE
	.align		4
.L_9:
        /*003c*/ 	.byte	0x04, 0x11
        /*003e*/ 	.short	(.L_11 - .L_10)
	.align		4
.L_10:
        /*0040*/ 	.word	index@(_Z19mm_kernel_optimizedIiEvPKT_S2_PS0_iii)
        /*0044*/ 	.word	0x00000000


	//----- nvinfo : EIATTR_REGCOUNT
	.align		4
.L_11:
        /*0048*/ 	.byte	0x04, 0x2f
        /*004a*/ 	.short	(.L_13 - .L_12)
	.align		4
.L_12:
        /*004c*/ 	.word	index@(_Z28matrix_multiplication_kernelIfEvPKT_S2_PS0_iii)
        /*0050*/ 	.word	0x00000020


	//----- nvinfo : EIATTR_FRAME_SIZE
	.align		4
.L_13:
        /*0054*/ 	.byte	0x04, 0x11
        /*0056*/ 	.short	(.L_15 - .L_14)
	.align		4
.L_14:
        /*0058*/ 	.word	index@(_Z28matrix_multiplication_kernelIfEvPKT_S2_PS0_iii)
        /*005c*/ 	.word	0x00000000


	//----- nvinfo : EIATTR_REGCOUNT
	.align		4
.L_15:
        /*0060*/ 	.byte	0x04, 0x2f
        /*0062*/ 	.short	(.L_17 - .L_16)
	.align		4
.L_16:
        /*0064*/ 	.word	index@(_Z28matrix_multiplication_kernelIdEvPKT_S2_PS0_iii)
        /*0068*/ 	.word	0x00000020


	//----- nvinfo : EIATTR_FRAME_SIZE
	.align		4
.L_17:
        /*006c*/ 	.byte	0x04, 0x11
        /*006e*/ 	.short	(.L_19 - .L_18)
	.align		4
.L_18:
        /*0070*/ 	.word	index@(_Z28matrix_multiplication_kernelIdEvPKT_S2_PS0_iii)
        /*0074*/ 	.word	0x00000000


	//----- nvinfo : EIATTR_REGCOUNT
	.align		4
.L_19:
        /*0078*/ 	.byte	0x04, 0x2f
        /*007a*/ 	.short	(.L_21 - .L_20)
	.align		4
.L_20:
        /*007c*/ 	.word	index@(_Z28matrix_multiplication_kernelIiEvPKT_S2_PS0_iii)
        /*0080*/ 	.word	0x00000020


	//----- nvinfo : EIATTR_FRAME_SIZE
	.align		4
.L_21:
        /*0084*/ 	.byte	0x04, 0x11
        /*0086*/ 	.short	(.L_23 - .L_22)
	.align		4
.L_22:
        /*0088*/ 	.word	index@(_Z28matrix_multiplication_kernelIiEvPKT_S2_PS0_iii)
        /*008c*/ 	.word	0x00000000


	//----- nvinfo : EIATTR_MIN_STACK_SIZE
	.align		4
.L_23:
        /*0090*/ 	.byte	0x04, 0x12
        /*0092*/ 	.short	(.L_25 - .L_24)
	.align		4
.L_24:
        /*0094*/ 	.word	index@(_Z28matrix_multiplication_kernelIiEvPKT_S2_PS0_iii)
        /*0098*/ 	.word	0x00000000


	//----- nvinfo : EIATTR_MIN_STACK_SIZE
	.align		4
.L_25:
        /*009c*/ 	.byte	0x04, 0x12
        /*009e*/ 	.short	(.L_27 - .L_26)
	.align		4
.L_26:
        /*00a0*/ 	.word	index@(_Z28matrix_multiplication_kernelIdEvPKT_S2_PS0_iii)
        /*00a4*/ 	.word	0x00000000


	//----- nvinfo : EIATTR_MIN_STACK_SIZE
	.align		4
.L_27:
        /*00a8*/ 	.byte	0x04, 0x12
        /*00aa*/ 	.short	(.L_29 - .L_28)
	.align		4
.L_28:
        /*00ac*/ 	.word	index@(_Z28matrix_multiplication_kernelIfEvPKT_S2_PS0_iii)
        /*00b0*/ 	.word	0x00000000


	//----- nvinfo : EIATTR_MIN_STACK_SIZE
	.align		4
.L_29:
        /*00b4*/ 	.byte	0x04, 0x12
        /*00b6*/ 	.short	(.L_31 - .L_30)
	.align		4
.L_30:
        /*00b8*/ 	.word	index@(_Z19mm_kernel_optimizedIiEvPKT_S2_PS0_iii)
        /*00bc*/ 	.word	0x00000000


	//----- nvinfo : EIATTR_MIN_STACK_SIZE
	.align		4
.L_31:
        /*00c0*/ 	.byte	0x04, 0x12
        /*00c2*/ 	.short	(.L_33 - .L_32)
	.align		4
.L_32:
        /*00c4*/ 	.word	index@(_Z19mm_kernel_optimizedIdEvPKT_S2_PS0_iii)
        /*00c8*/ 	.word	0x00000000


	//----- nvinfo : EIATTR_MIN_STACK_SIZE
	.align		4
.L_33:
        /*00cc*/ 	.byte	0x04, 0x12
        /*00ce*/ 	.short	(.L_35 - .L_34)
	.align		4
.L_34:
        /*00d0*/ 	.word	index@(_Z19mm_kernel_optimizedIfEvPKT_S2_PS0_iii)
        /*00d4*/ 	.word	0x00000000
.L_35:


//--------------------- .nv.compat                --------------------------
	.section	.nv.compat,"",@"SHT_CUDA_COMPAT_INFO"
	.align	4
        /*0000*/ 	.byte	0x02, 0x09, 0x00, 0x00, 0x02, 0x02, 0x01, 0x00, 0x02, 0x05, 0x05, 0x00, 0x03, 0x07, 0x01, 0x01
        /*0010*/ 	.byte	0x02, 0x03, 0x00, 0x00, 0x02, 0x06, 0x01, 0x00, 0x04, 0x0b, 0x08, 0x00, 0x01, 0x00, 0x00, 0x00
        /*0020*/ 	.byte	0x00, 0x00, 0x00, 0x00


//--------------------- .nv.info._Z28matrix_multiplication_kernelIiEvPKT_S2_PS0_iii --------------------------
	.section	.nv.info._Z28matrix_multiplication_kernelIiEvPKT_S2_PS0_iii,"",@"SHT_CUDA_INFO"
	.sectionflags	@""
	.align	4


	//----- nvinfo : EIATTR_CUDA_API_VERSION
	.align		4
        /*0000*/ 	.byte	0x04, 0x37
        /*0002*/ 	.short	(.L_37 - .L_36)
.L_36:
        /*0004*/ 	.word	0x00000082


	//----- nvinfo : EIATTR_KPARAM_INFO
	.align		4
.L_37:
        /*0008*/ 	.byte	0x04, 0x17
        /*000a*/ 	.short	(.L_39 - .L_38)
.L_38:
        /*000c*/ 	.word	0x00000000
        /*0010*/ 	.short	0x0005
        /*0012*/ 	.short	0x0020
        /*0014*/ 	.byte	0x00, 0xf0, 0x11, 0x00


	//----- nvinfo : EIATTR_KPARAM_INFO
	.align		4
.L_39:
        /*0018*/ 	.byte	0x04, 0x17
        /*001a*/ 	.short	(.L_41 - .L_40)
.L_40:
        /*001c*/ 	.word	0x00000000
        /*0020*/ 	.short	0x0004
        /*0022*/ 	.short	0x001c
        /*0024*/ 	.byte	0x00, 0xf0, 0x11, 0x00


	//----- nvinfo : EIATTR_KPARAM_INFO
	.align		4
.L_41:
        /*0028*/ 	.byte	0x04, 0x17
        /*002a*/ 	.short	(.L_43 - .L_42)
.L_42:
        /*002c*/ 	.word	0x00000000
        /*0030*/ 	.short	0x0003
        /*0032*/ 	.short	0x0018
        /*0034*/ 	.byte	0x00, 0xf0, 0x11, 0x00


	//----- nvinfo : EIATTR_KPARAM_INFO
	.align		4
.L_43:
        /*0038*/ 	.byte	0x04, 0x17
        /*003a*/ 	.short	(.L_45 - .L_44)
.L_44:
        /*003c*/ 	.word	0x00000000
        /*0040*/ 	.short	0x0002
        /*0042*/ 	.short	0x0010
        /*0044*/ 	.byte	0x00, 0xf5, 0x21, 0x00


	//----- nvinfo : EIATTR_KPARAM_INFO
	.align		4
.L_45:
        /*0048*/ 	.byte	0x04, 0x17
        /*004a*/ 	.short	(.L_47 - .L_46)
.L_46:
        /*004c*/ 	.word	0x00000000
        /*0050*/ 	.short	0x0001
        /*0052*/ 	.short	0x0008
        /*0054*/ 	.byte	0x00, 0xf5, 0x21, 0x00


	//----- nvinfo : EIATTR_KPARAM_INFO
	.align		4
.L_47:
        /*0058*/ 	.byte	0x04, 0x17
        /*005a*/ 	.short	(.L_49 - .L_48)
.L_48:
        /*005c*/ 	.word	0x00000000
        /*0060*/ 	.short	0x0000
        /*0062*/ 	.short	0x0000
        /*0064*/ 	.byte	0x00, 0xf5, 0x21, 0x00


	//----- nvinfo : EIATTR_SPARSE_MMA_MASK
	.align		4
.L_49:
        /*0068*/ 	.byte	0x03, 0x50
        /*006a*/ 	.short	0x0000


	//----- nvinfo : EIATTR_MAXREG_COUNT
	.align		4
        /*006c*/ 	.byte	0x03, 0x1b
        /*006e*/ 	.short	0x00ff


	//----- nvinfo : EIATTR_MERCURY_ISA_VERSION
	.align		4
        /*0070*/ 	.byte	0x03, 0x5f
        /*0072*/ 	.short	0x0101


	//----- nvinfo : EIATTR_VRC_CTA_INIT_COUNT
	.align		4
        /*0074*/ 	.byte	0x02, 0x4a
	.zero		1
	.zero		1


	//----- nvinfo : EIATTR_EXIT_INSTR_OFFSETS
	.align		4
        /*0078*/ 	.byte	0x04, 0x1c
        /*007a*/ 	.short	(.L_51 - .L_50)


	//   ....[0]....
.L_50:
        /*007c*/ 	.word	0x000000d0


	//   ....[1]....
        /*0080*/ 	.word	0x00000850


	//----- nvinfo : EIATTR_CBANK_PARAM_SIZE
	.align		4
.L_51:
        /*0084*/ 	.byte	0x03, 0x19
        /*0086*/ 	.short	0x0024


	//----- nvinfo : EIATTR_PARAM_CBANK
	.align		4
        /*0088*/ 	.byte	0x04, 0x0a
        /*008a*/ 	.short	(.L_53 - .L_52)
	.align		4
.L_52:
        /*008c*/ 	.word	index@(.nv.constant0._Z28matrix_multiplication_kernelIiEvPKT_S2_PS0_iii)
        /*0090*/ 	.short	0x0380
        /*0092*/ 	.short	0x0024


	//----- nvinfo : EIATTR_SW_WAR
	.align		4
.L_53:
        /*0094*/ 	.byte	0x04, 0x36
        /*0096*/ 	.short	(.L_55 - .L_54)
.L_54:
        /*0098*/ 	.word	0x00000008
.L_55:


//--------------------- .nv.info._Z28matrix_multiplication_kernelIdEvPKT_S2_PS0_iii --------------------------
	.section	.nv.info._Z28matrix_multiplication_kernelIdEvPKT_S2_PS0_iii,"",@"SHT_CUDA_INFO"
	.sectionflags	@""
	.align	4


	//----- nvinfo : EIATTR_CUDA_API_VERSION
	.align		4
        /*0000*/ 	.byte	0x04, 0x37
        /*0002*/ 	.short	(.L_57 - .L_56)
.L_56:
        /*0004*/ 	.word	0x00000082


	//----- nvinfo : EIATTR_KPARAM_INFO
	.align		4
.L_57:
        /*0008*/ 	.byte	0x04, 0x17
        /*000a*/ 	.short	(.L_59 - .L_58)
.L_58:
        /*000c*/ 	.word	0x00000000
        /*0010*/ 	.short	0x0005
        /*0012*/ 	.short	0x0020
        /*0014*/ 	.byte	0x00, 0xf0, 0x11, 0x00


	//----- nvinfo : EIATTR_KPARAM_INFO
	.align		4
.L_59:
        /*0018*/ 	.byte	0x04, 0x17
        /*001a*/ 	.short	(.L_61 - .L_60)
.L_60:
        /*001c*/ 	.word	0x00000000
        /*0020*/ 	.short	0x0004
        /*0022*/ 	.short	0x001c
        /*0024*/ 	.byte	0x00, 0xf0, 0x11, 0x00


	//----- nvinfo : EIATTR_KPARAM_INFO
	.align		4
.L_61:
        /*0028*/ 	.byte	0x04, 0x17
        /*002a*/ 	.short	(.L_63 - .L_62)
.L_62:
        /*002c*/ 	.word	0x00000000
        /*0030*/ 	.short	0x0003
        /*0032*/ 	.short	0x0018
        /*0034*/ 	.byte	0x00, 0xf0, 0x11, 0x00


	//----- nvinfo : EIATTR_KPARAM_INFO
	.align		4
.L_63:
        /*0038*/ 	.byte	0x04, 0x17
        /*003a*/ 	.short	(.L_65 - .L_64)
.L_64:
        /*003c*/ 	.word	0x00000000
        /*0040*/ 	.short	0x0002
        /*0042*/ 	.short	0x0010
        /*0044*/ 	.byte	0x00, 0xf5, 0x21, 0x00


	//----- nvinfo : EIATTR_KPARAM_INFO
	.align		4
.L_65:
        /*0048*/ 	.byte	0x04, 0x17
        /*004a*/ 	.short	(.L_67 - .L_66)
.L_66:
        /*004c*/ 	.word	0x00000000
        /*0050*/ 	.short	0x0001
        /*0052*/ 	.short	0x0008
        /*0054*/ 	.byte	0x00, 0xf5, 0x21, 0x00


	//----- nvinfo : EIATTR_KPARAM_INFO
	.align		4
.L_67:
        /*0058*/ 	.byte	0x04, 0x17
        /*005a*/ 	.short	(.L_69 - .L_68)
.L_68:
        /*005c*/ 	.word	0x00000000
        /*0060*/ 	.short	0x0000
        /*0062*/ 	.short	0x0000
        /*0064*/ 	.byte	0x00, 0xf5, 0x21, 0x00


	//----- nvinfo : EIATTR_SPARSE_MMA_MASK
	.align		4
.L_69:
        /*0068*/ 	.byte	0x03, 0x50
        /*006a*/ 	.short	0x0000


	//----- nvinfo : EIATTR_MAXREG_COUNT
	.align		4
        /*006c*/ 	.byte	0x03, 0x1b
        /*006e*/ 	.short	0x00ff


	//----- nvinfo : EIATTR_MERCURY_ISA_VERSION
	.align		4
        /*0070*/ 	.byte	0x03, 0x5f
        /*0072*/ 	.short	0x0101


	//----- nvinfo : EIATTR_VRC_CTA_INIT_COUNT
	.align		4
        /*0074*/ 	.byte	0x02, 0x4a
	.zero		1
	.zero		1


	//----- nvinfo : EIATTR_EXIT_INSTR_OFFSETS
	.align		4
        /*0078*/ 	.byte	0x04, 0x1c
        /*007a*/ 	.short	(.L_71 - .L_70)


	//   ....[0]....
.L_70:
        /*007c*/ 	.word	0x000000d0


	//   ....[1]....
        /*0080*/ 	.word	0x00000810


	//----- nvinfo : EIATTR_CBANK_PARAM_SIZE
	.align		4
.L_71:
        /*0084*/ 	.byte	0x03, 0x19
        /*0086*/ 	.short	0x0024


	//----- nvinfo : EIATTR_PARAM_CBANK
	.align		4
        /*0088*/ 	.byte	0x04, 0x0a
        /*008a*/ 	.short	(.L_73 - .L_72)
	.align		4
.L_72:
        /*008c*/ 	.word	index@(.nv.constant0._Z28matrix_multiplication_kernelIdEvPKT_S2_PS0_iii)
        /*0090*/ 	.short	0x0380
        /*0092*/ 	.short	0x0024


	//----- nvinfo : EIATTR_SW_WAR
	.align		4
.L_73:
        /*0094*/ 	.byte	0x04, 0x36
        /*0096*/ 	.short	(.L_75 - .L_74)
.L_74:
        /*0098*/ 	.word	0x00000008
.L_75:


//--------------------- .nv.info._Z28matrix_multiplication_kernelIfEvPKT_S2_PS0_iii --------------------------
	.section	.nv.info._Z28matrix_multiplication_kernelIfEvPKT_S2_PS0_iii,"",@"SHT_CUDA_INFO"
	.sectionflags	@""
	.align	4


	//----- nvinfo : EIATTR_CUDA_API_VERSION
	.align		4
        /*0000*/ 	.byte	0x04, 0x37
        /*0002*/ 	.short	(.L_77 - .L_76)
.L_76:
        /*0004*/ 	.word	0x00000082


	//----- nvinfo : EIATTR_KPARAM_INFO
	.align		4
.L_77:
        /*0008*/ 	.byte	0x04, 0x17
        /*000a*/ 	.short	(.L_79 - .L_78)
.L_78:
        /*000c*/ 	.word	0x00000000
        /*0010*/ 	.short	0x0005
        /*0012*/ 	.short	0x0020
        /*0014*/ 	.byte	0x00, 0xf0, 0x11, 0x00


	//----- nvinfo : EIATTR_KPARAM_INFO
	.align		4
.L_79:
        /*0018*/ 	.byte	0x04, 0x17
        /*001a*/ 	.short	(.L_81 - .L_80)
.L_80:
        /*001c*/ 	.word	0x00000000
        /*0020*/ 	.short	0x0004
        /*0022*/ 	.short	0x001c
        /*0024*/ 	.byte	0x00, 0xf0, 0x11, 0x00


	//----- nvinfo : EIATTR_KPARAM_INFO
	.align		4
.L_81:
        /*0028*/ 	.byte	0x04, 0x17
        /*002a*/ 	.short	(.L_83 - .L_82)
.L_82:
        /*002c*/ 	.word	0x00000000
        /*0030*/ 	.short	0x0003
        /*0032*/ 	.short	0x0018
        /*0034*/ 	.byte	0x00, 0xf0, 0x11, 0x00


	//----- nvinfo : EIATTR_KPARAM_INFO
	.align		4
.L_83:
        /*0038*/ 	.byte	0x04, 0x17
        /*003a*/ 	.short	(.L_85 - .L_84)
.L_84:
        /*003c*/ 	.word	0x00000000
        /*0040*/ 	.short	0x0002
        /*0042*/ 	.short	0x0010
        /*0044*/ 	.byte	0x00, 0xf5, 0x21, 0x00


	//----- nvinfo : EIATTR_KPARAM_INFO
	.align		4
.L_85:
        /*0048*/ 	.byte	0x04, 0x17
        /*004a*/ 	.short	(.L_87 - .L_86)
.L_86:
        /*004c*/ 	.word	0x00000000
        /*0050*/ 	.short	0x0001
        /*0052*/ 	.short	0x0008
        /*0054*/ 	.byte	0x00, 0xf5, 0x21, 0x00


	//----- nvinfo : EIATTR_KPARAM_INFO
	.align		4
.L_87:
        /*0058*/ 	.byte	0x04, 0x17
        /*005a*/ 	.short	(.L_89 - .L_88)
.L_88:
        /*005c*/ 	.word	0x00000000
        /*0060*/ 	.short	0x0000
        /*0062*/ 	.short	0x0000
        /*0064*/ 	.byte	0x00, 0xf5, 0x21, 0x00


	//----- nvinfo : EIATTR_SPARSE_MMA_MASK
	.align		4
.L_89:
        /*0068*/ 	.byte	0x03, 0x50
        /*006a*/ 	.short	0x0000


	//----- nvinfo : EIATTR_MAXREG_COUNT
	.align		4
        /*006c*/ 	.byte	0x03, 0x1b
        /*006e*/ 	.short	0x00ff


	//----- nvinfo : EIATTR_MERCURY_ISA_VERSION
	.align		4
        /*0070*/ 	.byte	0x03, 0x5f
        /*0072*/ 	.short	0x0101


	//----- nvinfo : EIATTR_VRC_CTA_INIT_COUNT
	.align		4
        /*0074*/ 	.byte	0x02, 0x4a
	.zero		1
	.zero		1


	//----- nvinfo : EIATTR_EXIT_INSTR_OFFSETS
	.align		4
        /*0078*/ 	.byte	0x04, 0x1c
        /*007a*/ 	.short	(.L_91 - .L_90)


	//   ....[0]....
.L_90:
        /*007c*/ 	.word	0x000000d0


	//   ....[1]....
        /*0080*/ 	.word	0x00000850


	//----- nvinfo : EIATTR_CBANK_PARAM_SIZE
	.align		4
.L_91:
        /*0084*/ 	.byte	0x03, 0x19
        /*0086*/ 	.short	0x0024


	//----- nvinfo : EIATTR_PARAM_CBANK
	.align		4
        /*0088*/ 	.byte	0x04, 0x0a
        /*008a*/ 	.short	(.L_93 - .L_92)
	.align		4
.L_92:
        /*008c*/ 	.word	index@(.nv.constant0._Z28matrix_multiplication_kernelIfEvPKT_S2_PS0_iii)
        /*0090*/ 	.short	0x0380
        /*0092*/ 	.short	0x0024


	//----- nvinfo : EIATTR_SW_WAR
	.align		4
.L_93:
        /*0094*/ 	.byte	0x04, 0x36
        /*0096*/ 	.short	(.L_95 - .L_94)
.L_94:
        /*0098*/ 	.word	0x00000008
.L_95:


//--------------------- .nv.info._Z19mm_kernel_optimizedIiEvPKT_S2_PS0_iii --------------------------
	.section	.nv.info._Z19mm_kernel_optimizedIiEvPKT_S2_PS0_iii,"",@"SHT_CUDA_INFO"
	.sectionflags	@""
	.align	4


	//----- nvinfo : EIATTR_CUDA_API_VERSION
	.align		4
        /*0000*/ 	.byte	0x04, 0x37
        /*0002*/ 	.short	(.L_97 - .L_96)
.L_96:
        /*0004*/ 	.word	0x00000082


	//----- nvinfo : EIATTR_KPARAM_INFO
	.align		4
.L_97:
        /*0008*/ 	.byte	0x04, 0x17
        /*000a*/ 	.short	(.L_99 - .L_98)
.L_98:
        /*000c*/ 	.word	0x00000000
        /*0010*/ 	.short	0x0005
        /*0012*/ 	.short	0x0020
        /*0014*/ 	.byte	0x00, 0xf0, 0x11, 0x00


	//----- nvinfo : EIATTR_KPARAM_INFO
	.align		4
.L_99:
        /*0018*/ 	.byte	0x04, 0x17
        /*001a*/ 	.short	(.L_101 - .L_100)
.L_100:
        /*001c*/ 	.word	0x00000000
        /*0020*/ 	.short	0x0004
        /*0022*/ 	.short	0x001c
        /*0024*/ 	.byte	0x00, 0xf0, 0x11, 0x00


	//----- nvinfo : EIATTR_KPARAM_INFO
	.align		4
.L_101:
        /*0028*/ 	.byte	0x04, 0x17
        /*002a*/ 	.short	(.L_103 - .L_102)
.L_102:
        /*002c*/ 	.word	0x00000000
        /*0030*/ 	.short	0x0003
        /*0032*/ 	.short	0x0018
        /*0034*/ 	.byte	0x00, 0xf0, 0x11, 0x00


	//----- nvinfo : EIATTR_KPARAM_INFO
	.align		4
.L_103:
        /*0038*/ 	.byte	0x04, 0x17
        /*003a*/ 	.short	(.L_105 - .L_104)
.L_104:
        /*003c*/ 	.word	0x00000000
        /*0040*/ 	.short	0x0002
        /*0042*/ 	.short	0x0010
        /*0044*/ 	.byte	0x00, 0xf5, 0x21, 0x00


	//----- nvinfo : EIATTR_KPARAM_INFO
	.align		4
.L_105:
        /*0048*/ 	.byte	0x04, 0x17
        /*004a*/ 	.short	(.L_107 - .L_106)
.L_106:
        /*004c*/ 	.word	0x00000000
        /*0050*/ 	.short	0x0001
        /*0052*/ 	.short	0x0008
        /*0054*/ 	.byte	0x00, 0xf5, 0x21, 0x00


	//----- nvinfo : EIATTR_KPARAM_INFO
	.align		4
.L_107:
        /*0058*/ 	.byte	0x04, 0x17
        /*005a*/ 	.short	(.L_109 - .L_108)
.L_108:
        /*005c*/ 	.word	0x00000000
        /*0060*/ 	.short	0x0000
        /*0062*/ 	.short	0x0000
        /*0064*/ 	.byte	0x00, 0xf5, 0x21, 0x00


	//----- nvinfo : EIATTR_SPARSE_MMA_MASK
	.align		4
.L_109:
        /*0068*/ 	.byte	0x03, 0x50
        /*006a*/ 	.short	0x0000


	//----- nvinfo : EIATTR_MAXREG_COUNT
	.align		4
        /*006c*/ 	.byte	0x03, 0x1b
        /*006e*/ 	.short	0x00ff


	//----- nvinfo : EIATTR_NUM_BARRIERS
	.align		4
        /*0070*/ 	.byte	0x02, 0x4c
        /*0072*/ 	.byte	0x01
	.zero		1


	//----- nvinfo : EIATTR_MERCURY_ISA_VERSION
	.align		4
        /*0074*/ 	.byte	0x03, 0x5f
        /*0076*/ 	.short	0x0101


	//----- nvinfo : EIATTR_VRC_CTA_INIT_COUNT
	.align		4
        /*0078*/ 	.byte	0x02, 0x4a
	.zero		1
	.zero		1


	//----- nvinfo : EIATTR_EXIT_INSTR_OFFSETS
	.align		4
        /*007c*/ 	.byte	0x04, 0x1c
        /*007e*/ 	.short	(.L_111 - .L_110)


	//   ....[0]....
.L_110:
        /*0080*/ 	.word	0x00000670


	//   ....[1]....
        /*0084*/ 	.word	0x000006c0


	//----- nvinfo : EIATTR_CBANK_PARAM_SIZE
	.align		4
.L_111:
        /*0088*/ 	.byte	0x03, 0x19
        /*008a*/ 	.short	0x0024


	//----- nvinfo : EIATTR_PARAM_CBANK
	.align		4
        /*008c*/ 	.byte	0x04, 0x0a
        /*008e*/ 	.short	(.L_113 - .L_112)
	.align		4
.L_112:
        /*0090*/ 	.word	index@(.nv.constant0._Z19mm_kernel_optimizedIiEvPKT_S2_PS0_iii)
        /*0094*/ 	.short	0x0380
        /*0096*/ 	.short	0x0024


	//----- nvinfo : EIATTR_SW_WAR
	.align		4
.L_113:
        /*0098*/ 	.byte	0x04, 0x36
        /*009a*/ 	.short	(.L_115 - .L_114)
.L_114:
        /*009c*/ 	.word	0x00000008
.L_115:


//--------------------- .nv.info._Z19mm_kernel_optimizedIdEvPKT_S2_PS0_iii --------------------------
	.section	.nv.info._Z19mm_kernel_optimizedIdEvPKT_S2_PS0_iii,"",@"SHT_CUDA_INFO"
	.sectionflags	@""
	.align	4


	//----- nvinfo : EIATTR_CUDA_API_VERSION
	.align		4
        /*0000*/ 	.byte	0x04, 0x37
        /*0002*/ 	.short	(.L_117 - .L_116)
.L_116:
        /*0004*/ 	.word	0x00000082


	//----- nvinfo : EIATTR_KPARAM_INFO
	.align		4
.L_117:
        /*0008*/ 	.byte	0x04, 0x17
        /*000a*/ 	.short	(.L_119 - .L_118)
.L_118:
        /*000c*/ 	.word	0x00000000
        /*0010*/ 	.short	0x0005
        /*0012*/ 	.short	0x0020
        /*0014*/ 	.byte	0x00, 0xf0, 0x11, 0x00


	//----- nvinfo : EIATTR_KPARAM_INFO
	.align		4
.L_119:
        /*0018*/ 	.byte	0x04, 0x17
        /*001a*/ 	.short	(.L_121 - .L_120)
.L_120:
        /*001c*/ 	.word	0x00000000
        /*0020*/ 	.short	0x0004
        /*0022*/ 	.short	0x001c
        /*0024*/ 	.byte	0x00, 0xf0, 0x11, 0x00


	//----- nvinfo : EIATTR_KPARAM_INFO
	.align		4
.L_121:
        /*0028*/ 	.byte	0x04, 0x17
        /*002a*/ 	.short	(.L_123 - .L_122)
.L_122:
        /*002c*/ 	.word	0x00000000
        /*0030*/ 	.short	0x0003
        /*0032*/ 	.short	0x0018
        /*0034*/ 	.byte	0x00, 0xf0, 0x11, 0x00


	//----- nvinfo : EIATTR_KPARAM_INFO
	.align		4
.L_123:
        /*0038*/ 	.byte	0x04, 0x17
        /*003a*/ 	.short	(.L_125 - .L_124)
.L_124:
        /*003c*/ 	.word	0x00000000
        /*0040*/ 	.short	0x0002
        /*0042*/ 	.short	0x0010
        /*0044*/ 	.byte	0x00, 0xf5, 0x21, 0x00


	//----- nvinfo : EIATTR_KPARAM_INFO
	.align		4
.L_125:
        /*0048*/ 	.byte	0x04, 0x17
        /*004a*/ 	.short	(.L_127 - .L_126)
.L_126:
        /*004c*/ 	.word	0x00000000
        /*0050*/ 	.short	0x0001
        /*0052*/ 	.short	0x0008
        /*0054*/ 	.byte	0x00, 0xf5, 0x21, 0x00


	//----- nvinfo : EIATTR_KPARAM_INFO
	.align		4
.L_127:
        /*0058*/ 	.byte	0x04, 0x17
        /*005a*/ 	.short	(.L_129 - .L_128)
.L_128:
        /*005c*/ 	.word	0x00000000
        /*0060*/ 	.short	0x0000
        /*0062*/ 	.short	0x0000
        /*0064*/ 	.byte	0x00, 0xf5, 0x21, 0x00


	//----- nvinfo : EIATTR_SPARSE_MMA_MASK
	.align		4
.L_129:
        /*0068*/ 	.byte	0x03, 0x50
        /*006a*/ 	.short	0x0000


	//----- nvinfo : EIATTR_MAXREG_COUNT
	.align		4
        /*006c*/ 	.byte	0x03, 0x1b
        /*006e*/ 	.short	0x00ff


	//----- nvinfo : EIATTR_NUM_BARRIERS
	.align		4
        /*0070*/ 	.byte	0x02, 0x4c
        /*0072*/ 	.byte	0x01
	.zero		1


	//----- nvinfo : EIATTR_MERCURY_ISA_VERSION
	.align		4
        /*0074*/ 	.byte	0x03, 0x5f
        /*0076*/ 	.short	0x0101


	//----- nvinfo : EIATTR_VRC_CTA_INIT_COUNT
	.align		4
        /*0078*/ 	.byte	0x02, 0x4a
	.zero		1
	.zero		1


	//----- nvinfo : EIATTR_EXIT_INSTR_OFFSETS
	.align		4
        /*007c*/ 	.byte	0x04, 0x1c
        /*007e*/ 	.short	(.L_131 - .L_130)


	//   ....[0]....
.L_130:
        /*0080*/ 	.word	0x000006b0


	//   ....[1]....
        /*0084*/ 	.word	0x00000700


	//----- nvinfo : EIATTR_CBANK_PARAM_SIZE
	.align		4
.L_131:
        /*0088*/ 	.byte	0x03, 0x19
        /*008a*/ 	.short	0x0024


	//----- nvinfo : EIATTR_PARAM_CBANK
	.align		4
        /*008c*/ 	.byte	0x04, 0x0a
        /*008e*/ 	.short	(.L_133 - .L_132)
	.align		4
.L_132:
        /*0090*/ 	.word	index@(.nv.constant0._Z19mm_kernel_optimizedIdEvPKT_S2_PS0_iii)
        /*0094*/ 	.short	0x0380
        /*0096*/ 	.short	0x0024


	//----- nvinfo : EIATTR_SW_WAR
	.align		4
.L_133:
        /*0098*/ 	.byte	0x04, 0x36
        /*009a*/ 	.short	(.L_135 - .L_134)
.L_134:
        /*009c*/ 	.word	0x00000008
.L_135:


//--------------------- .nv.info._Z19mm_kernel_optimizedIfEvPKT_S2_PS0_iii --------------------------
	.section	.nv.info._Z19mm_kernel_optimizedIfEvPKT_S2_PS0_iii,"",@"SHT_CUDA_INFO"
	.sectionflags	@""
	.align	4


	//----- nvinfo : EIATTR_CUDA_API_VERSION
	.align		4
        /*0000*/ 	.byte	0x04, 0x37
        /*0002*/ 	.short	(.L_137 - .L_136)
.L_136:
        /*0004*/ 	.word	0x00000082


	//----- nvinfo : EIATTR_KPARAM_INFO
	.align		4
.L_137:
        /*0008*/ 	.byte	0x04, 0x17
        /*000a*/ 	.short	(.L_139 - .L_138)
.L_138:
        /*000c*/ 	.word	0x00000000
        /*0010*/ 	.short	0x0005
        /*0012*/ 	.short	0x0020
        /*0014*/ 	.byte	0x00, 0xf0, 0x11, 0x00


	//----- nvinfo : EIATTR_KPARAM_INFO
	.align		4
.L_139:
        /*0018*/ 	.byte	0x04, 0x17
        /*001a*/ 	.short	(.L_141 - .L_140)
.L_140:
        /*001c*/ 	.word	0x00000000
        /*0020*/ 	.short	0x0004
        /*0022*/ 	.short	0x001c
        /*0024*/ 	.byte	0x00, 0xf0, 0x11, 0x00


	//----- nvinfo : EIATTR_KPARAM_INFO
	.align		4
.L_141:
        /*0028*/ 	.byte	0x04, 0x17
        /*002a*/ 	.short	(.L_143 - .L_142)
.L_142:
        /*002c*/ 	.word	0x00000000
        /*0030*/ 	.short	0x0003
        /*0032*/ 	.short	0x0018
        /*0034*/ 	.byte	0x00, 0xf0, 0x11, 0x00


	//----- nvinfo : EIATTR_KPARAM_INFO
	.align		4
.L_143:
        /*0038*/ 	.byte	0x04, 0x17
        /*003a*/ 	.short	(.L_145 - .L_144)
.L_144:
        /*003c*/ 	.word	0x00000000
        /*0040*/ 	.short	0x0002
        /*0042*/ 	.short	0x0010
        /*0044*/ 	.byte	0x00, 0xf5, 0x21, 0x00


	//----- nvinfo : EIATTR_KPARAM_INFO
	.align		4
.L_145:
        /*0048*/ 	.byte	0x04, 0x17
        /*004a*/ 	.short	(.L_147 - .L_146)
.L_146:
        /*004c*/ 	.word	0x00000000
        /*0050*/ 	.short	0x0001
        /*0052*/ 	.short	0x0008
        /*0054*/ 	.byte	0x00, 0xf5, 0x21, 0x00


	//----- nvinfo : EIATTR_KPARAM_INFO
	.align		4
.L_147:
        /*0058*/ 	.byte	0x04, 0x17
        /*005a*/ 	.short	(.L_149 - .L_148)
.L_148:
        /*005c*/ 	.word	0x00000000
        /*0060*/ 	.short	0x0000
        /*0062*/ 	.short	0x0000
        /*0064*/ 	.byte	0x00, 0xf5, 0x21, 0x00


	//----- nvinfo : EIATTR_SPARSE_MMA_MASK
	.align		4
.L_149:
        /*0068*/ 	.byte	0x03, 0x50
        /*006a*/ 	.short	0x0000


	//----- nvinfo : EIATTR_MAXREG_COUNT
	.align		4
        /*006c*/ 	.byte	0x03, 0x1b
        /*006e*/ 	.short	0x00ff


	//----- nvinfo : EIATTR_NUM_BARRIERS
	.align		4
        /*0070*/ 	.byte	0x02, 0x4c
        /*0072*/ 	.byte	0x01
	.zero		1


	//----- nvinfo : EIATTR_MERCURY_ISA_VERSION
	.align		4
        /*0074*/ 	.byte	0x03, 0x5f
        /*0076*/ 	.short	0x0101


	//----- nvinfo : EIATTR_VRC_CTA_INIT_COUNT
	.align		4
        /*0078*/ 	.byte	0x02, 0x4a
	.zero		1
	.zero		1


	//----- nvinfo : EIATTR_EXIT_INSTR_OFFSETS
	.align		4
        /*007c*/ 	.byte	0x04, 0x1c
        /*007e*/ 	.short	(.L_151 - .L_150)


	//   ....[0]....
.L_150:
        /*0080*/ 	.word	0x00000670


	//   ....[1]....
        /*0084*/ 	.word	0x000006c0


	//----- nvinfo : EIATTR_CBANK_PARAM_SIZE
	.align		4
.L_151:
        /*0088*/ 	.byte	0x03, 0x19
        /*008a*/ 	.short	0x0024


	//----- nvinfo : EIATTR_PARAM_CBANK
	.align		4
        /*008c*/ 	.byte	0x04, 0x0a
        /*008e*/ 	.short	(.L_153 - .L_152)
	.align		4
.L_152:
        /*0090*/ 	.word	index@(.nv.constant0._Z19mm_kernel_optimizedIfEvPKT_S2_PS0_iii)
        /*0094*/ 	.short	0x0380
        /*0096*/ 	.short	0x0024


	//----- nvinfo : EIATTR_SW_WAR
	.align		4
.L_153:
        /*0098*/ 	.byte	0x04, 0x36
        /*009a*/ 	.short	(.L_155 - .L_154)
.L_154:
        /*009c*/ 	.word	0x00000008
.L_155:


//--------------------- .nv.callgraph             --------------------------
	.section	.nv.callgraph,"",@"SHT_CUDA_CALLGRAPH"
	.align	4
	.sectionentsize	8
	.align		4
        /*0000*/ 	.word	0x00000000
	.align		4
        /*0004*/ 	.word	0xffffffff
	.align		4
        /*0008*/ 	.word	0x00000000
	.align		4
        /*000c*/ 	.word	0xfffffffe
	.align		4
        /*0010*/ 	.word	0x00000000
	.align		4
        /*0014*/ 	.word	0xfffffffd
	.align		4
        /*0018*/ 	.word	0x00000000
	.align		4
        /*001c*/ 	.word	0xfffffffc


//--------------------- .text._Z28matrix_multiplication_kernelIiEvPKT_S2_PS0_iii --------------------------
	.section	.text._Z28matrix_multiplication_kernelIiEvPKT_S2_PS0_iii,"ax",@progbits
	.align	128
        .global         _Z28matrix_multiplication_kernelIiEvPKT_S2_PS0_iii
        .type           _Z28matrix_multiplication_kernelIiEvPKT_S2_PS0_iii,@function
        .size           _Z28matrix_multiplication_kernelIiEvPKT_S2_PS0_iii,(.L_x_24 - _Z28matrix_multiplication_kernelIiEvPKT_S2_PS0_iii)
        .other          _Z28matrix_multiplication_kernelIiEvPKT_S2_PS0_iii,@"STO_CUDA_ENTRY STV_DEFAULT"
_Z28matrix_multiplication_kernelIiEvPKT_S2_PS0_iii:
.text._Z28matrix_multiplication_kernelIiEvPKT_S2_PS0_iii:
[----:B------:R-:W-:Y:S01]  /*0000*/  LDC R1, c[0x0][0x37c] ;  /* 0x0000df00ff017b82 */ /* 0x000fe20000000800 */
[----:B------:R-:W0:Y:S07]  /*0010*/  S2R R5, SR_TID.Y ;  /* 0x0000000000057919 */ /* 0x000e2e0000002200 */
[----:B------:R-:W1:Y:S01]  /*0020*/  LDC R14, c[0x0][0x360] ;  /* 0x0000d800ff0e7b82 */ /* 0x000e620000000800 */
[----:B------:R-:W2:Y:S01]  /*0030*/  LDCU UR6, c[0x0][0x398] ;  /* 0x00007300ff0677ac */ /* 0x000ea20008000800 */
[----:B------:R-:W1:Y:S06]  /*0040*/  S2R R3, SR_TID.X ;  /* 0x0000000000037919 */ /* 0x000e6c0000002100 */
[----:B------:R-:W0:Y:S08]  /*0050*/  S2UR UR5, SR_CTAID.Y ;  /* 0x00000000000579c3 */ /* 0x000e300000002600 */
[----:B------:R-:W0:Y:S08]  /*0060*/  LDC R0, c[0x0][0x364] ;  /* 0x0000d900ff007b82 */ /* 0x000e300000000800 */
[----:B------:R-:W1:Y:S08]  /*0070*/  S2UR UR4, SR_CTAID.X ;  /* 0x00000000000479c3 */ /* 0x000e700000002500 */
[----:B------:R-:W3:Y:S01]  /*0080*/  LDC R15, c[0x0][0x3a0] ;  /* 0x0000e800ff0f7b82 */ /* 0x000ee20000000800 */
[----:B0-----:R-:W-:-:S02]  /*0090*/  IMAD R0, R0, UR5, R5 ;  /* 0x0000000500007c24 */ /* 0x001fc4000f8e0205 */
[----:B-1----:R-:W-:-:S03]  /*00a0*/  IMAD R14, R14, UR4, R3 ;  /* 0x000000040e0e7c24 */ /* 0x002fc6000f8e0203 */
[----:B---3--:R-:W-:-:S04]  /*00b0*/  ISETP.GE.AND P0, PT, R0, R15, PT ;  /* 0x0000000f0000720c */ /* 0x008fc80003f06270 */
[----:B--2---:R-:W-:-:S13]  /*00c0*/  ISETP.GE.OR P0, PT, R14, UR6, P0 ;  /* 0x000000060e007c0c */ /* 0x004fda0008706670 */
[----:B------:R-:W-:Y:S05]  /*00d0*/  @P0 EXIT ;  /* 0x000000000000094d */ /* 0x000fea0003800000 */
[----:B------:R-:W0:Y:S01]  /*00e0*/  LDC R17, c[0x0][0x39c] ;  /* 0x0000e700ff117b82 */ /* 0x000e220000000800 */
[----:B------:R-:W1:Y:S01]  /*00f0*/  LDCU.64 UR6, c[0x0][0x358] ;  /* 0x00006b00ff0677ac */ /* 0x000e620008000a00 */
[----:B------:R-:W-:Y:S01]  /*0100*/  HFMA2 R25, -RZ, RZ, 0, 0 ;  /* 0x00000000ff197431 */ /* 0x000fe200000001ff */
[----:B0-----:R-:W-:-:S13]  /*0110*/  ISETP.GE.AND P0, PT, R17, 0x1, PT ;  /* 0x000000011100780c */ /* 0x001fda0003f06270 */
[----:B-1----:R-:W-:Y:S05]  /*0120*/  @!P0 BRA `(.L_x_0) ;  /* 0x0000000400b88947 */ /* 0x002fea0003800000 */
[C---:B------:R-:W-:Y:S01]  /*0130*/  ISETP.GE.U32.AND P1, PT, R17.reuse, 0x8, PT ;  /* 0x000000081100780c */ /* 0x040fe20003f26070 */
[----:B------:R-:W-:Y:S01]  /*0140*/  IMAD R18, R14, R17, RZ ;  /* 0x000000110e127224 */ /* 0x000fe200078e02ff */
[----:B------:R-:W-:Y:S02]  /*0150*/  LOP3.LUT R26, R17, 0x7, RZ, 0xc0, !PT ;  /* 0x00000007111a7812 */ /* 0x000fe400078ec0ff */
[----:B------:R-:W-:Y:S02]  /*0160*/  MOV R19, RZ ;  /* 0x000000ff00137202 */ /* 0x000fe40000000f00 */
[----:B------:R-:W-:Y:S02]  /*0170*/  ISETP.NE.AND P0, PT, R26, RZ, PT ;  /* 0x000000ff1a00720c */ /* 0x000fe40003f05270 */
[----:B------:R-:W-:-:S05]  /*0180*/  MOV R25, RZ ;  /* 0x000000ff00197202 */ /* 0x000fca0000000f00 */
[----:B------:R-:W-:Y:S06]  /*0190*/  @!P1 BRA `(.L_x_1) ;  /* 0x0000000000c49947 */ /* 0x000fec0003800000 */
[----:B------:R-:W0:Y:S01]  /*01a0*/  LDCU.64 UR4, c[0x0][0x380] ;  /* 0x00007000ff0477ac */ /* 0x000e220008000a00 */
[----:B------:R-:W-:Y:S02]  /*01b0*/  LOP3.LUT R19, R17, 0x7ffffff8, RZ, 0xc0, !PT ;  /* 0x7ffffff811137812 */ /* 0x000fe400078ec0ff */
[----:B------:R-:W-:Y:S02]  /*01c0*/  MOV R25, RZ ;  /* 0x000000ff00197202 */ /* 0x000fe40000000f00 */
[----:B------:R-:W-:Y:S02]  /*01d0*/  MOV R16, R18 ;  /* 0x0000001200107202 */ /* 0x000fe40000000f00 */
[----:B------:R-:W-:Y:S02]  /*01e0*/  MOV R22, R0 ;  /* 0x0000000000167202 */ /* 0x000fe40000000f00 */
[----:B------:R-:W-:Y:S01]  /*01f0*/  IADD3 R20, PT, PT, -R19, RZ, RZ ;  /* 0x000000ff13147210 */ /* 0x000fe20007ffe1ff */
[----:B0-----:R-:W-:-:S04]  /*0200*/  UIADD3 UR4, UP0, UPT, UR4, 0x10, URZ ;  /* 0x0000001004047890 */ /* 0x001fc8000ff1e0ff */
[----:B------:R-:W-:-:S12]  /*0210*/  UIADD3.X UR5, UPT, UPT, URZ, UR5, URZ, UP0, !UPT ;  /* 0x00000005ff057290 */ /* 0x000fd800087fe4ff */
.L_x_2:
[----:B------:R-:W0:Y:S01]  /*0220*/  LDC.64 R12, c[0x0][0x388] ;  /* 0x0000e200ff0c7b82 */ /* 0x000e220000000a00 */
[----:B------:R-:W-:Y:S02]  /*0230*/  MOV R2, UR4 ;  /* 0x0000000400027c02 */ /* 0x000fe40008000f00 */
[----:B------:R-:W-:-:S03]  /*0240*/  MOV R3, UR5 ;  /* 0x0000000500037c02 */ /* 0x000fc60008000f00 */
[----:B------:R-:W-:-:S05]  /*0250*/  IMAD.WIDE R2, R16, 0x4, R2 ;  /* 0x0000000410027825 */ /* 0x000fca00078e0202 */
[----:B------:R-:W2:Y:S04]  /*0260*/  LDG.E R21, desc[UR6][R2.64+-0x10] ;  /* 0xfffff00602157981 */ /* 0x000ea8000c1e1900 */
[----:B------:R-:W3:Y:S04]  /*0270*/  LDG.E R23, desc[UR6][R2.64+-0xc] ;  /* 0xfffff40602177981 */ /* 0x000ee8000c1e1900 */
[----:B------:R-:W4:Y:S01]  /*0280*/  LDG.E R28, desc[UR6][R2.64+-0x8] ;  /* 0xfffff806021c7981 */ /* 0x000f22000c1e1900 */
[----:B0-----:R-:W-:-:S05]  /*0290*/  IMAD.WIDE R12, R22, 0x4, R12 ;  /* 0x00000004160c7825 */ /* 0x001fca00078e020c */
[----:B------:R0:W2:Y:S01]  /*02a0*/  LDG.E R24, desc[UR6][R12.64] ;  /* 0x000000060c187981 */ /* 0x0000a2000c1e1900 */
[----:B------:R-:W-:-:S04]  /*02b0*/  IMAD.WIDE R10, R15, 0x4, R12 ;  /* 0x000000040f0a7825 */ /* 0x000fc800078e020c */
[C---:B------:R-:W-:Y:S02]  /*02c0*/  IMAD.WIDE R4, R15.reuse, 0x4, R10 ;  /* 0x000000040f047825 */ /* 0x040fe400078e020a */
[----:B------:R-:W3:Y:S02]  /*02d0*/  LDG.E R10, desc[UR6][R10.64] ;  /* 0x000000060a0a7981 */ /* 0x000ee4000c1e1900 */
[C---:B------:R-:W-:Y:S02]  /*02e0*/  IMAD.WIDE R6, R15.reuse, 0x4, R4 ;  /* 0x000000040f067825 */ /* 0x040fe400078e0204 */
[----:B------:R1:W4:Y:S02]  /*02f0*/  LDG.E R27, desc[UR6][R4.64] ;  /* 0x00000006041b7981 */ /* 0x000324000c1e1900 */
[C---:B------:R-:W-:Y:S02]  /*0300*/  IMAD.WIDE R8, R15.reuse, 0x4, R6 ;  /* 0x000000040f087825 */ /* 0x040fe400078e0206 */
[----:B------:R-:W5:Y:S02]  /*0310*/  LDG.E R6, desc[UR6][R6.64] ;  /* 0x0000000606067981 */ /* 0x000f64000c1e1900 */
[----:B0-----:R-:W-:-:S02]  /*0320*/  IMAD.WIDE R12, R15, 0x4, R8 ;  /* 0x000000040f0c7825 */ /* 0x001fc400078e0208 */
[----:B------:R-:W5:Y:S04]  /*0330*/  LDG.E R29, desc[UR6][R8.64] ;  /* 0x00000006081d7981 */ /* 0x000f68000c1e1900 */
[----:B------:R-:W5:Y:S04]  /*0340*/  LDG.E R11, desc[UR6][R12.64] ;  /* 0x000000060c0b7981 */ /* 0x000f68000c1e1900 */
[----:B------:R-:W5:Y:S04]  /*0350*/  LDG.E R7, desc[UR6][R2.64+-0x4] ;  /* 0xfffffc0602077981 */ /* 0x000f68000c1e1900 */
[----:B------:R-:W5:Y:S04]  /*0360*/  LDG.E R8, desc[UR6][R2.64] ;  /* 0x0000000602087981 */ /* 0x000f68000c1e1900 */
[----:B------:R-:W5:Y:S01]  /*0370*/  LDG.E R9, desc[UR6][R2.64+0x8] ;  /* 0x0000080602097981 */ /* 0x000f62000c1e1900 */
[----:B--2---:R-:W-:-:S02]  /*0380*/  IMAD R21, R21, R24, R25 ;  /* 0x0000001815157224 */ /* 0x004fc400078e0219 */
[C---:B------:R-:W-:Y:S02]  /*0390*/  IMAD.WIDE R24, R15.reuse, 0x4, R12 ;  /* 0x000000040f187825 */ /* 0x040fe400078e020c */
[----:B------:R-:W2:Y:S02]  /*03a0*/  LDG.E R12, desc[UR6][R2.64+0x4] ;  /* 0x00000406020c7981 */ /* 0x000ea4000c1e1900 */
[----:B-1----:R-:W-:Y:S02]  /*03b0*/  IMAD.WIDE R4, R15, 0x4, R24 ;  /* 0x000000040f047825 */ /* 0x002fe400078e0218 */
[----:B------:R0:W2:Y:S04]  /*03c0*/  LDG.E R13, desc[UR6][R2.64+0xc] ;  /* 0x00000c06020d7981 */ /* 0x0000a8000c1e1900 */
[----:B------:R-:W2:Y:S04]  /*03d0*/  LDG.E R4, desc[UR6][R4.64] ;  /* 0x0000000604047981 */ /* 0x000ea8000c1e1900 */
[----:B------:R-:W0:Y:S01]  /*03e0*/  LDG.E R2, desc[UR6][R24.64] ;  /* 0x0000000618027981 */ /* 0x000e22000c1e1900 */
[----:B---3--:R-:W-:Y:S01]  /*03f0*/  IMAD R10, R23, R10, R21 ;  /* 0x0000000a170a7224 */ /* 0x008fe200078e0215 */
[----:B------:R-:W-:-:S03]  /*0400*/  IADD3 R20, PT, PT, R20, 0x8, RZ ;  /* 0x0000000814147810 */ /* 0x000fc60007ffe0ff */
[----:B----4-:R-:W-:Y:S01]  /*0410*/  IMAD R10, R28, R27, R10 ;  /* 0x0000001b1c0a7224 */ /* 0x010fe200078e020a */
[----:B------:R-:W-:-:S03]  /*0420*/  ISETP.NE.AND P1, PT, R20, RZ, PT ;  /* 0x000000ff1400720c */ /* 0x000fc60003f25270 */
[----:B-----5:R-:W-:-:S04]  /*0430*/  IMAD R6, R7, R6, R10 ;  /* 0x0000000607067224 */ /* 0x020fc800078e020a */
[----:B------:R-:W-:Y:S01]  /*0440*/  IMAD R6, R8, R29, R6 ;  /* 0x0000001d08067224 */ /* 0x000fe200078e0206 */
[----:B------:R-:W-:Y:S02]  /*0450*/  LEA R22, R15, R22, 0x3 ;  /* 0x000000160f167211 */ /* 0x000fe400078e18ff */
[----:B------:R-:W-:Y:S01]  /*0460*/  IADD3 R16, PT, PT, R16, 0x8, RZ ;  /* 0x0000000810107810 */ /* 0x000fe20007ffe0ff */
[----:B--2---:R-:W-:-:S04]  /*0470*/  IMAD R6, R12, R11, R6 ;  /* 0x0000000b0c067224 */ /* 0x004fc800078e0206 */
[----:B0-----:R-:W-:-:S04]  /*0480*/  IMAD R2, R9, R2, R6 ;  /* 0x0000000209027224 */ /* 0x001fc800078e0206 */
[----:B------:R-:W-:Y:S01]  /*0490*/  IMAD R25, R13, R4, R2 ;  /* 0x000000040d197224 */ /* 0x000fe200078e0202 */
[----:B------:R-:W-:Y:S06]  /*04a0*/  @P1 BRA `(.L_x_2) ;  /* 0xfffffffc005c1947 */ /* 0x000fec000383ffff */
.L_x_1:
[----:B------:R-:W-:Y:S05]  /*04b0*/  @!P0 BRA `(.L_x_0) ;  /* 0x0000000000d48947 */ /* 0x000fea0003800000 */
[----:B------:R-:W-:Y:S02]  /*04c0*/  ISETP.GE.U32.AND P0, PT, R26, 0x4, PT ;  /* 0x000000041a00780c */ /* 0x000fe40003f06070 */
[----:B------:R-:W-:-:S04]  /*04d0*/  LOP3.LUT R13, R17, 0x3, RZ, 0xc0, !PT ;  /* 0x00000003110d7812 */ /* 0x000fc800078ec0ff */
[----:B------:R-:W-:-:S07]  /*04e0*/  ISETP.NE.AND P1, PT, R13, RZ, PT ;  /* 0x000000ff0d00720c */ /* 0x000fce0003f25270 */
[----:B------:R-:W-:Y:S06]  /*04f0*/  @!P0 BRA `(.L_x_3) ;  /* 0x0000000000588947 */ /* 0x000fec0003800000 */
[----:B------:R-:W0:Y:S01]  /*0500*/  LDC.64 R8, c[0x0][0x388] ;  /* 0x0000e200ff087b82 */ /* 0x000e220000000a00 */
[----:B------:R-:W-:Y:S01]  /*0510*/  IMAD R7, R19, R15, R0 ;  /* 0x0000000f13077224 */ /* 0x000fe200078e0200 */
[----:B------:R-:W-:-:S06]  /*0520*/  IADD3 R5, PT, PT, R18, R19, RZ ;  /* 0x0000001312057210 */ /* 0x000fcc0007ffe0ff */
[----:B------:R-:W1:Y:S01]  /*0530*/  LDC.64 R2, c[0x0][0x380] ;  /* 0x0000e000ff027b82 */ /* 0x000e620000000a00 */
[----:B0-----:R-:W-:-:S04]  /*0540*/  IMAD.WIDE R8, R7, 0x4, R8 ;  /* 0x0000000407087825 */ /* 0x001fc800078e0208 */
[----:B------:R-:W-:Y:S02]  /*0550*/  IMAD.WIDE R10, R15, 0x4, R8 ;  /* 0x000000040f0a7825 */ /* 0x000fe400078e0208 */
[----:B------:R-:W2:Y:S02]  /*0560*/  LDG.E R8, desc[UR6][R8.64] ;  /* 0x0000000608087981 */ /* 0x000ea4000c1e1900 */
[----:B-1----:R-:W-:-:S04]  /*0570*/  IMAD.WIDE R2, R5, 0x4, R2 ;  /* 0x0000000405027825 */ /* 0x002fc800078e0202 */
[C---:B------:R-:W-:Y:S01]  /*0580*/  IMAD.WIDE R4, R15.reuse, 0x4, R10 ;  /* 0x000000040f047825 */ /* 0x040fe200078e020a */
[----:B------:R-:W2:Y:S04]  /*0590*/  LDG.E R12, desc[UR6][R2.64] ;  /* 0x00000006020c7981 */ /* 0x000ea8000c1e1900 */
[----:B------:R-:W3:Y:S01]  /*05a0*/  LDG.E R10, desc[UR6][R10.64] ;  /* 0x000000060a0a7981 */ /* 0x000ee2000c1e1900 */
[----:B------:R-:W-:-:S03]  /*05b0*/  IMAD.WIDE R6, R15, 0x4, R4 ;  /* 0x000000040f067825 */ /* 0x000fc600078e0204 */
[----:B------:R-:W3:Y:S04]  /*05c0*/  LDG.E R21, desc[UR6][R2.64+0x4] ;  /* 0x0000040602157981 */ /* 0x000ee8000c1e1900 */
[----:B------:R-:W4:Y:S04]  /*05d0*/  LDG.E R16, desc[UR6][R4.64] ;  /* 0x0000000604107981 */ /* 0x000f28000c1e1900 */
[----:B------:R-:W4:Y:S04]  /*05e0*/  LDG.E R23, desc[UR6][R2.64+0x8] ;  /* 0x0000080602177981 */ /* 0x000f28000c1e1900 */
[----:B------:R-:W5:Y:S04]  /*05f0*/  LDG.E R27, desc[UR6][R2.64+0xc] ;  /* 0x00000c06021b7981 */ /* 0x000f68000c1e1900 */
[----:B------:R-:W5:Y:S01]  /*0600*/  LDG.E R6, desc[UR6][R6.64] ;  /* 0x0000000606067981 */ /* 0x000f62000c1e1900 */
[----:B------:R-:W-:Y:S01]  /*0610*/  IADD3 R19, PT, PT, R19, 0x4, RZ ;  /* 0x0000000413137810 */ /* 0x000fe20007ffe0ff */
[----:B--2---:R-:W-:-:S04]  /*0620*/  IMAD R12, R12, R8, R25 ;  /* 0x000000080c0c7224 */ /* 0x004fc800078e0219 */
[----:B---3--:R-:W-:-:S04]  /*0630*/  IMAD R12, R21, R10, R12 ;  /* 0x0000000a150c7224 */ /* 0x008fc800078e020c */
[----:B----4-:R-:W-:-:S04]  /*0640*/  IMAD R12, R23, R16, R12 ;  /* 0x00000010170c7224 */ /* 0x010fc800078e020c */
[----:B-----5:R-:W-:-:S07]  /*0650*/  IMAD R25, R27, R6, R12 ;  /* 0x000000061b197224 */ /* 0x020fce00078e020c */
.L_x_3:
[----:B------:R-:W-:Y:S05]  /*0660*/  @!P1 BRA `(.L_x_0) ;  /* 0x0000000000689947 */ /* 0x000fea0003800000 */
[----:B------:R-:W0:Y:S01]  /*0670*/  LDC.64 R8, c[0x0][0x388] ;  /* 0x0000e200ff087b82 */ /* 0x000e220000000a00 */
[----:B------:R-:W-:Y:S02]  /*0680*/  ISETP.NE.AND P0, PT, R13, 0x1, PT ;  /* 0x000000010d00780c */ /* 0x000fe40003f05270 */
[----:B------:R-:W-:-:S04]  /*0690*/  LOP3.LUT R17, R17, 0x1, RZ, 0xc0, !PT ;  /* 0x0000000111117812 */ /* 0x000fc800078ec0ff */
[----:B------:R-:W-:Y:S01]  /*06a0*/  ISETP.NE.U32.AND P1, PT, R17, 0x1, PT ;  /* 0x000000011100780c */ /* 0x000fe20003f25070 */
[----:B------:R-:W1:Y:S06]  /*06b0*/  LDC.64 R6, c[0x0][0x380] ;  /* 0x0000e000ff067b82 */ /* 0x000e6c0000000a00 */
[C---:B------:R-:W-:Y:S01]  /*06c0*/  @P0 IMAD R13, R19.reuse, R15, R0 ;  /* 0x0000000f130d0224 */ /* 0x040fe200078e0200 */
[----:B------:R-:W-:Y:S01]  /*06d0*/  @P0 IADD3 R11, PT, PT, R18, R19, RZ ;  /* 0x00000013120b0210 */ /* 0x000fe20007ffe0ff */
[----:B------:R-:W2:Y:S01]  /*06e0*/  LDC.64 R4, c[0x0][0x380] ;  /* 0x0000e000ff047b82 */ /* 0x000ea20000000a00 */
[----:B------:R-:W-:-:S07]  /*06f0*/  @P0 IADD3 R19, PT, PT, R19, 0x2, RZ ;  /* 0x0000000213130810 */ /* 0x000fce0007ffe0ff */
[----:B------:R-:W3:Y:S01]  /*0700*/  LDC.64 R2, c[0x0][0x388] ;  /* 0x0000e200ff027b82 */ /* 0x000ee20000000a00 */
[----:B0-----:R-:W-:Y:S01]  /*0710*/  @P0 IMAD.WIDE R8, R13, 0x4, R8 ;  /* 0x000000040d080825 */ /* 0x001fe200078e0208 */
[----:B------:R-:W-:-:S03]  /*0720*/  @!P1 IADD3 R13, PT, PT, R18, R19, RZ ;  /* 0x00000013120d9210 */ /* 0x000fc60007ffe0ff */
[----:B------:R-:W-:Y:S01]  /*0730*/  @!P1 IMAD R19, R19, R15, R0 ;  /* 0x0000000f13139224 */ /* 0x000fe200078e0200 */
[----:B------:R-:W4:Y:S01]  /*0740*/  @P0 LDG.E R16, desc[UR6][R8.64] ;  /* 0x0000000608100981 */ /* 0x000f22000c1e1900 */
[----:B-1----:R-:W-:-:S04]  /*0750*/  @P0 IMAD.WIDE R6, R11, 0x4, R6 ;  /* 0x000000040b060825 */ /* 0x002fc800078e0206 */
[----:B------:R-:W-:Y:S01]  /*0760*/  @P0 IMAD.WIDE R10, R15, 0x4, R8 ;  /* 0x000000040f0a0825 */ /* 0x000fe200078e0208 */
[----:B------:R-:W4:Y:S03]  /*0770*/  @P0 LDG.E R12, desc[UR6][R6.64] ;  /* 0x00000006060c0981 */ /* 0x000f26000c1e1900 */
[----:B--2---:R-:W-:Y:S01]  /*0780*/  @!P1 IMAD.WIDE R4, R13, 0x4, R4 ;  /* 0x000000040d049825 */ /* 0x004fe200078e0204 */
[----:B------:R-:W2:Y:S04]  /*0790*/  @P0 LDG.E R17, desc[UR6][R6.64+0x4] ;  /* 0x0000040606110981 */ /* 0x000ea8000c1e1900 */
[----:B------:R-:W2:Y:S01]  /*07a0*/  @P0 LDG.E R10, desc[UR6][R10.64] ;  /* 0x000000060a0a0981 */ /* 0x000ea2000c1e1900 */
[----:B---3--:R-:W-:-:S03]  /*07b0*/  @!P1 IMAD.WIDE R2, R19, 0x4, R2 ;  /* 0x0000000413029825 */ /* 0x008fc600078e0202 */
[----:B------:R-:W3:Y:S04]  /*07c0*/  @!P1 LDG.E R4, desc[UR6][R4.64] ;  /* 0x0000000604049981 */ /* 0x000ee8000c1e1900 */
[----:B------:R-:W3:Y:S01]  /*07d0*/  @!P1 LDG.E R2, desc[UR6][R2.64] ;  /* 0x0000000602029981 */ /* 0x000ee2000c1e1900 */
[----:B----4-:R-:W-:-:S04]  /*07e0*/  @P0 IMAD R12, R12, R16, R25 ;  /* 0x000000100c0c0224 */ /* 0x010fc800078e0219 */
[----:B--2---:R-:W-:-:S04]  /*07f0*/  @P0 IMAD R25, R17, R10, R12 ;  /* 0x0000000a11190224 */ /* 0x004fc800078e020c */
[----:B---3--:R-:W-:-:S07]  /*0800*/  @!P1 IMAD R25, R4, R2, R25 ;  /* 0x0000000204199224 */ /* 0x008fce00078e0219 */
.L_x_0:
[----:B------:R-:W0:Y:S01]  /*0810*/  LDC.64 R2, c[0x0][0x390] ;  /* 0x0000e400ff027b82 */ /* 0x000e220000000a00 */
[----:B------:R-:W-:-:S04]  /*0820*/  IMAD R15, R14, R15, R0 ;  /* 0x0000000f0e0f7224 */ /* 0x000fc800078e0200 */
[----:B0-----:R-:W-:-:S05]  /*0830*/  IMAD.WIDE R2, R15, 0x4, R2 ;  /* 0x000000040f027825 */ /* 0x001fca00078e0202 */
[----:B------:R-:W-:Y:S01]  /*0840*/  STG.E desc[UR6][R2.64], R25 ;  /* 0x0000001902007986 */ /* 0x000fe2000c101906 */
[----:B------:R-:W-:Y:S05]  /*0850*/  EXIT ;  /* 0x000000000000794d */ /* 0x000fea0003800000 */
.L_x_4:
[----:B------:R-:W-:-:S00]  /*0860*/  BRA `(.L_x_4) ;  /* 0xfffffffc00fc7947 */ /* 0x000fc0000383ffff */
[----:B------:R-:W-:-:S00]  /*0870*/  NOP ;  /* 0x0000000000007918 */ /* 0x000fc00000000000 */
        /* <DEDUP_REMOVED lines=8> */
.L_x_24:


//--------------------- .text._Z28matrix_multiplication_kernelIdEvPKT_S2_PS0_iii --------------------------
	.section	.text._Z28matrix_multiplication_kernelIdEvPKT_S2_PS0_iii,"ax",@progbits
	.align	128
        .global         _Z28matrix_multiplication_kernelIdEvPKT_S2_PS0_iii
        .type           _Z28matrix_multiplication_kernelIdEvPKT_S2_PS0_iii,@function
        .size           _Z28matrix_multiplication_kernelIdEvPKT_S2_PS0_iii,(.L_x_25 - _Z28matrix_multiplication_kernelIdEvPKT_S2_PS0_iii)
        .other          _Z28matrix_multiplication_kernelIdEvPKT_S2_PS0_iii,@"STO_CUDA_ENTRY STV_DEFAULT"
_Z28matrix_multiplication_kernelIdEvPKT_S2_PS0_iii:
.text._Z28matrix_multiplication_kernelIdEvPKT_S2_PS0_iii:
        /* <DEDUP_REMOVED lines=16> */
[----:B------:R-:W-:Y:S02]  /*0100*/  CS2R R12, SRZ ;  /* 0x00000000000c7805 */ /* 0x000fe4000001ff00 */
[----:B0-----:R-:W-:-:S13]  /*0110*/  ISETP.GE.AND P0, PT, R5, 0x1, PT ;  /* 0x000000010500780c */ /* 0x001fda0003f06270 */
[----:B-1----:R-:W-:Y:S05]  /*0120*/  @!P0 BRA `(.L_x_5) ;  /* 0x0000000400a88947 */ /* 0x002fea0003800000 */
[C---:B------:R-:W-:Y:S01]  /*0130*/  ISETP.GE.U32.AND P1, PT, R5.reuse, 0x8, PT ;  /* 0x000000080500780c */ /* 0x040fe20003f26070 */
[----:B------:R-:W-:Y:S01]  /*0140*/  HFMA2 R24, -RZ, RZ, 0, 0 ;  /* 0x00000000ff187431 */ /* 0x000fe200000001ff */
[----:B------:R-:W-:Y:S01]  /*0150*/  LOP3.LUT R6, R5, 0x7, RZ, 0xc0, !PT ;  /* 0x0000000705067812 */ /* 0x000fe200078ec0ff */
[----:B------:R-:W-:Y:S01]  /*0160*/  IMAD R7, R2, R5, RZ ;  /* 0x0000000502077224 */ /* 0x000fe200078e02ff */
[----:B------:R-:W-:Y:S02]  /*0170*/  CS2R R12, SRZ ;  /* 0x00000000000c7805 */ /* 0x000fe4000001ff00 */
[----:B------:R-:W-:-:S07]  /*0180*/  ISETP.NE.AND P0, PT, R6, RZ, PT ;  /* 0x000000ff0600720c */ /* 0x000fce0003f05270 */
[----:B------:R-:W-:Y:S06]  /*0190*/  @!P1 BRA `(.L_x_6) ;  /* 0x0000000000b49947 */ /* 0x000fec0003800000 */
[----:B------:R-:W-:Y:S02]  /*01a0*/  LOP3.LUT R24, R5, 0x7ffffff8, RZ, 0xc0, !PT ;  /* 0x7ffffff805187812 */ /* 0x000fe400078ec0ff */
[----:B------:R-:W-:Y:S02]  /*01b0*/  CS2R R12, SRZ ;  /* 0x00000000000c7805 */ /* 0x000fe4000001ff00 */
[----:B------:R-:W-:Y:S02]  /*01c0*/  MOV R4, R7 ;  /* 0x0000000700047202 */ /* 0x000fe40000000f00 */
[----:B------:R-:W-:Y:S02]  /*01d0*/  MOV R25, R3 ;  /* 0x0000000300197202 */ /* 0x000fe40000000f00 */
[----:B------:R-:W-:-:S07]  /*01e0*/  IADD3 R26, PT, PT, -R24, RZ, RZ ;  /* 0x000000ff181a7210 */ /* 0x000fce0007ffe1ff */
.L_x_7:
[----:B------:R-:W0:Y:S08]  /*01f0*/  LDC.64 R22, c[0x0][0x380] ;  /* 0x0000e000ff167b82 */ /* 0x000e300000000a00 */
[----:B------:R-:W1:Y:S01]  /*0200*/  LDC.64 R18, c[0x0][0x388] ;  /* 0x0000e200ff127b82 */ /* 0x000e620000000a00 */
[----:B0-----:R-:W-:-:S05]  /*0210*/  IMAD.WIDE R22, R4, 0x8, R22 ;  /* 0x0000000804167825 */ /* 0x001fca00078e0216 */
[----:B------:R-:W2:Y:S01]  /*0220*/  LDG.E.64 R10, desc[UR4][R22.64] ;  /* 0x00000004160a7981 */ /* 0x000ea2000c1e1b00 */
[----:B-1----:R-:W-:-:S03]  /*0230*/  IMAD.WIDE R18, R25, 0x8, R18 ;  /* 0x0000000819127825 */ /* 0x002fc600078e0212 */
[----:B------:R-:W3:Y:S04]  /*0240*/  LDG.E.64 R8, desc[UR4][R22.64+0x8] ;  /* 0x0000080416087981 */ /* 0x000ee8000c1e1b00 */
[----:B------:R-:W2:Y:S01]  /*0250*/  LDG.E.64 R16, desc[UR4][R18.64] ;  /* 0x0000000412107981 */ /* 0x000ea2000c1e1b00 */
[----:B------:R-:W-:-:S05]  /*0260*/  IMAD.WIDE R28, R0, 0x8, R18 ;  /* 0x00000008001c7825 */ /* 0x000fca00078e0212 */
[----:B------:R-:W3:Y:S01]  /*0270*/  LDG.E.64 R14, desc[UR4][R28.64] ;  /* 0x000000041c0e7981 */ /* 0x000ee2000c1e1b00 */
[----:B------:R-:W-:Y:S01]  /*0280*/  IMAD.WIDE R20, R0, 0x8, R28 ;  /* 0x0000000800147825 */ /* 0x000fe200078e021c */
[----:B--2---:R-:W-:Y:S02]  /*0290*/  DFMA R16, R10, R16, R12 ;  /* 0x000000100a10722b */ /* 0x004fe4000000000c */
[----:B------:R-:W2:Y:S04]  /*02a0*/  LDG.E.64 R12, desc[UR4][R22.64+0x10] ;  /* 0x00001004160c7981 */ /* 0x000ea8000c1e1b00 */
[----:B------:R0:W2:Y:S02]  /*02b0*/  LDG.E.64 R10, desc[UR4][R20.64] ;  /* 0x00000004140a7981 */ /* 0x0000a4000c1e1b00 */
[----:B---3--:R-:W-:-:S02]  /*02c0*/  DFMA R14, R8, R14, R16 ;  /* 0x0000000e080e722b */ /* 0x008fc40000000010 */
[----:B------:R-:W3:Y:S01]  /*02d0*/  LDG.E.64 R8, desc[UR4][R22.64+0x18] ;  /* 0x0000180416087981 */ /* 0x000ee2000c1e1b00 */
[----:B0-----:R-:W-:-:S05]  /*02e0*/  IMAD.WIDE R20, R0, 0x8, R20 ;  /* 0x0000000800147825 */ /* 0x001fca00078e0214 */
[----:B------:R-:W3:Y:S01]  /*02f0*/  LDG.E.64 R16, desc[UR4][R20.64] ;  /* 0x0000000414107981 */ /* 0x000ee2000c1e1b00 */
[C---:B------:R-:W-:Y:S01]  /*0300*/  IMAD.WIDE R18, R0.reuse, 0x8, R20 ;  /* 0x0000000800127825 */ /* 0x040fe200078e0214 */
[----:B--2---:R-:W-:Y:S02]  /*0310*/  DFMA R10, R12, R10, R14 ;  /* 0x0000000a0c0a722b */ /* 0x004fe4000000000e */
[----:B------:R-:W2:Y:S04]  /*0320*/  LDG.E.64 R20, desc[UR4][R22.64+0x38] ;  /* 0x0000380416147981 */ /* 0x000ea8000c1e1b00 */
[----:B------:R-:W4:Y:S04]  /*0330*/  LDG.E.64 R14, desc[UR4][R22.64+0x20] ;  /* 0x00002004160e7981 */ /* 0x000f28000c1e1b00 */
[----:B------:R-:W4:Y:S01]  /*0340*/  LDG.E.64 R12, desc[UR4][R18.64] ;  /* 0x00000004120c7981 */ /* 0x000f22000c1e1b00 */
[----:B------:R-:W-:Y:S01]  /*0350*/  IMAD.WIDE R28, R0, 0x8, R18 ;  /* 0x00000008001c7825 */ /* 0x000fe200078e0212 */
[----:B---3--:R-:W-:-:S02]  /*0360*/  DFMA R16, R8, R16, R10 ;  /* 0x000000100810722b */ /* 0x008fc4000000000a */
[----:B------:R-:W3:Y:S04]  /*0370*/  LDG.E.64 R8, desc[UR4][R22.64+0x28] ;  /* 0x0000280416087981 */ /* 0x000ee8000c1e1b00 */
[----:B------:R0:W3:Y:S02]  /*0380*/  LDG.E.64 R10, desc[UR4][R28.64] ;  /* 0x000000041c0a7981 */ /* 0x0000e4000c1e1b00 */
[----:B0-----:R-:W-:-:S04]  /*0390*/  IMAD.WIDE R28, R0, 0x8, R28 ;  /* 0x00000008001c7825 */ /* 0x001fc800078e021c */
[----:B------:R-:W-:-:S06]  /*03a0*/  IMAD.WIDE R18, R0, 0x8, R28 ;  /* 0x0000000800127825 */ /* 0x000fcc00078e021c */
[----:B------:R-:W2:Y:S01]  /*03b0*/  LDG.E.64 R18, desc[UR4][R18.64] ;  /* 0x0000000412127981 */ /* 0x000ea2000c1e1b00 */
[----:B----4-:R-:W-:-:S03]  /*03c0*/  DFMA R12, R14, R12, R16 ;  /* 0x0000000c0e0c722b */ /* 0x010fc60000000010 */
[----:B------:R-:W4:Y:S04]  /*03d0*/  LDG.E.64 R14, desc[UR4][R22.64+0x30] ;  /* 0x00003004160e7981 */ /* 0x000f28000c1e1b00 */
[----:B------:R-:W4:Y:S01]  /*03e0*/  LDG.E.64 R16, desc[UR4][R28.64] ;  /* 0x000000041c107981 */ /* 0x000f22000c1e1b00 */
[----:B------:R-:W-:Y:S01]  /*03f0*/  IADD3 R26, PT, PT, R26, 0x8, RZ ;  /* 0x000000081a1a7810 */ /* 0x000fe20007ffe0ff */
[----:B---3--:R-:W-:-:S03]  /*0400*/  DFMA R8, R8, R10, R12 ;  /* 0x0000000a0808722b */ /* 0x008fc6000000000c */
[----:B------:R-:W-:Y:S02]  /*0410*/  ISETP.NE.AND P1, PT, R26, RZ, PT ;  /* 0x000000ff1a00720c */ /* 0x000fe40003f25270 */
[----:B------:R-:W-:Y:S02]  /*0420*/  IADD3 R4, PT, PT, R4, 0x8, RZ ;  /* 0x0000000804047810 */ /* 0x000fe40007ffe0ff */
[----:B------:R-:W-:Y:S01]  /*0430*/  LEA R25, R0, R25, 0x3 ;  /* 0x0000001900197211 */ /* 0x000fe200078e18ff */
[----:B----4-:R-:W-:-:S08]  /*0440*/  DFMA R8, R14, R16, R8 ;  /* 0x000000100e08722b */ /* 0x010fd00000000008 */
[----:B--2---:R-:W-:Y:S01]  /*0450*/  DFMA R12, R20, R18, R8 ;  /* 0x00000012140c722b */ /* 0x004fe20000000008 */
[----:B------:R-:W-:Y:S10]  /*0460*/  @P1 BRA `(.L_x_7) ;  /* 0xfffffffc00601947 */ /* 0x000ff4000383ffff */
.L_x_6:
[----:B------:R-:W-:Y:S05]  /*0470*/  @!P0 BRA `(.L_x_5) ;  /* 0x0000000000d48947 */ /* 0x000fea0003800000 */
[----:B------:R-:W-:Y:S02]  /*0480*/  ISETP.GE.U32.AND P0, PT, R6, 0x4, PT ;  /* 0x000000040600780c */ /* 0x000fe40003f06070 */
[----:B------:R-:W-:-:S04]  /*0490*/  LOP3.LUT R4, R5, 0x3, RZ, 0xc0, !PT ;  /* 0x0000000305047812 */ /* 0x000fc800078ec0ff */
[----:B------:R-:W-:-:S07]  /*04a0*/  ISETP.NE.AND P1, PT, R4, RZ, PT ;  /* 0x000000ff0400720c */ /* 0x000fce0003f25270 */
[----:B------:R-:W-:Y:S06]  /*04b0*/  @!P0 BRA `(.L_x_8) ;  /* 0x0000000000588947 */ /* 0x000fec0003800000 */
[----:B------:R-:W0:Y:S01]  /*04c0*/  LDC.64 R28, c[0x0][0x380] ;  /* 0x0000e000ff1c7b82 */ /* 0x000e220000000a00 */
[----:B------:R-:W-:Y:S01]  /*04d0*/  IADD3 R9, PT, PT, R7, R24, RZ ;  /* 0x0000001807097210 */ /* 0x000fe20007ffe0ff */
[----:B------:R-:W-:-:S06]  /*04e0*/  IMAD R15, R24, R0, R3 ;  /* 0x00000000180f7224 */ /* 0x000fcc00078e0203 */
[----:B------:R-:W1:Y:S01]  /*04f0*/  LDC.64 R10, c[0x0][0x388] ;  /* 0x0000e200ff0a7b82 */ /* 0x000e620000000a00 */
[----:B0-----:R-:W-:-:S05]  /*0500*/  IMAD.WIDE R28, R9, 0x8, R28 ;  /* 0x00000008091c7825 */ /* 0x001fca00078e021c */
[----:B------:R-:W2:Y:S01]  /*0510*/  LDG.E.64 R26, desc[UR4][R28.64] ;  /* 0x000000041c1a7981 */ /* 0x000ea2000c1e1b00 */
[----:B-1----:R-:W-:-:S05]  /*0520*/  IMAD.WIDE R10, R15, 0x8, R10 ;  /* 0x000000080f0a7825 */ /* 0x002fca00078e020a */
[----:B------:R-:W2:Y:S01]  /*0530*/  LDG.E.64 R8, desc[UR4][R10.64] ;  /* 0x000000040a087981 */ /* 0x000ea2000c1e1b00 */
[----:B------:R-:W-:-:S05]  /*0540*/  IMAD.WIDE R16, R0, 0x8, R10 ;  /* 0x0000000800107825 */ /* 0x000fca00078e020a */
[----:B------:R-:W3:Y:S01]  /*0550*/  LDG.E.64 R14, desc[UR4][R16.64] ;  /* 0x00000004100e7981 */ /* 0x000ee2000c1e1b00 */
[----:B------:R-:W-:-:S03]  /*0560*/  IMAD.WIDE R20, R0, 0x8, R16 ;  /* 0x0000000800147825 */ /* 0x000fc600078e0210 */
[----:B------:R-:W3:Y:S04]  /*0570*/  LDG.E.64 R10, desc[UR4][R28.64+0x8] ;  /* 0x000008041c0a7981 */ /* 0x000ee8000c1e1b00 */
[----:B------:R-:W4:Y:S01]  /*0580*/  LDG.E.64 R18, desc[UR4][R20.64] ;  /* 0x0000000414127981 */ /* 0x000f22000c1e1b00 */
[----:B------:R-:W-:-:S03]  /*0590*/  IMAD.WIDE R22, R0, 0x8, R20 ;  /* 0x0000000800167825 */ /* 0x000fc600078e0214 */
[----:B------:R-:W4:Y:S04]  /*05a0*/  LDG.E.64 R16, desc[UR4][R28.64+0x10] ;  /* 0x000010041c107981 */ /* 0x000f28000c1e1b00 */
[----:B------:R-:W5:Y:S04]  /*05b0*/  LDG.E.64 R22, desc[UR4][R22.64] ;  /* 0x0000000416167981 */ /* 0x000f68000c1e1b00 */
[----:B------:R-:W5:Y:S01]  /*05c0*/  LDG.E.64 R20, desc[UR4][R28.64+0x18] ;  /* 0x000018041c147981 */ /* 0x000f62000c1e1b00 */
[----:B------:R-:W-:Y:S01]  /*05d0*/  IADD3 R24, PT, PT, R24, 0x4, RZ ;  /* 0x0000000418187810 */ /* 0x000fe20007ffe0ff */
[----:B--2---:R-:W-:-:S08]  /*05e0*/  DFMA R8, R26, R8, R12 ;  /* 0x000000081a08722b */ /* 0x004fd0000000000c */
[----:B---3--:R-:W-:-:S08]  /*05f0*/  DFMA R8, R10, R14, R8 ;  /* 0x0000000e0a08722b */ /* 0x008fd00000000008 */
[----:B----4-:R-:W-:-:S08]  /*0600*/  DFMA R8, R16, R18, R8 ;  /* 0x000000121008722b */ /* 0x010fd00000000008 */
[----:B-----5:R-:W-:-:S11]  /*0610*/  DFMA R12, R20, R22, R8 ;  /* 0x00000016140c722b */ /* 0x020fd60000000008 */
.L_x_8:
[----:B------:R-:W-:Y:S05]  /*0620*/  @!P1 BRA `(.L_x_5) ;  /* 0x0000000000689947 */ /* 0x000fea0003800000 */
[----:B------:R-:W0:Y:S01]  /*0630*/  LDC.64 R18, c[0x0][0x380] ;  /* 0x0000e000ff127b82 */ /* 0x000e220000000a00 */
[----:B------:R-:W-:Y:S02]  /*0640*/  ISETP.NE.AND P0, PT, R4, 0x1, PT ;  /* 0x000000010400780c */ /* 0x000fe40003f05270 */
[----:B------:R-:W-:-:S04]  /*0650*/  LOP3.LUT R5, R5, 0x1, RZ, 0xc0, !PT ;  /* 0x0000000105057812 */ /* 0x000fc800078ec0ff */
[----:B------:R-:W-:Y:S01]  /*0660*/  ISETP.NE.U32.AND P1, PT, R5, 0x1, PT ;  /* 0x000000010500780c */ /* 0x000fe20003f25070 */
[----:B------:R-:W1:Y:S06]  /*0670*/  LDC.64 R14, c[0x0][0x388] ;  /* 0x0000e200ff0e7b82 */ /* 0x000e6c0000000a00 */
[----:B------:R-:W-:Y:S01]  /*0680*/  @P0 IADD3 R17, PT, PT, R7, R24, RZ ;  /* 0x0000001807110210 */ /* 0x000fe20007ffe0ff */
[C---:B------:R-:W-:Y:S01]  /*0690*/  @P0 IMAD R21, R24.reuse, R0, R3 ;  /* 0x0000000018150224 */ /* 0x040fe200078e0203 */
[----:B------:R-:W2:Y:S08]  /*06a0*/  LDC.64 R10, c[0x0][0x380] ;  /* 0x0000e000ff0a7b82 */ /* 0x000eb00000000a00 */
[----:B------:R-:W3:Y:S01]  /*06b0*/  LDC.64 R8, c[0x0][0x388] ;  /* 0x0000e200ff087b82 */ /* 0x000ee20000000a00 */
[----:B0-----:R-:W-:Y:S01]  /*06c0*/  @P0 IMAD.WIDE R18, R17, 0x8, R18 ;  /* 0x0000000811120825 */ /* 0x001fe200078e0212 */
[----:B------:R-:W-:-:S03]  /*06d0*/  @P0 IADD3 R24, PT, PT, R24, 0x2, RZ ;  /* 0x0000000218180810 */ /* 0x000fc60007ffe0ff */
[----:B-1----:R-:W-:Y:S02]  /*06e0*/  @P0 IMAD.WIDE R20, R21, 0x8, R14 ;  /* 0x0000000815140825 */ /* 0x002fe400078e020e */
[----:B------:R-:W4:Y:S04]  /*06f0*/  @P0 LDG.E.64 R14, desc[UR4][R18.64] ;  /* 0x00000004120e0981 */ /* 0x000f28000c1e1b00 */
[----:B------:R-:W4:Y:S01]  /*0700*/  @P0 LDG.E.64 R4, desc[UR4][R20.64] ;  /* 0x0000000414040981 */ /* 0x000f22000c1e1b00 */
[----:B------:R-:W-:Y:S01]  /*0710*/  @P0 IMAD.WIDE R16, R0, 0x8, R20 ;  /* 0x0000000800100825 */ /* 0x000fe200078e0214 */
[----:B------:R-:W-:Y:S02]  /*0720*/  @!P1 IADD3 R23, PT, PT, R7, R24, RZ ;  /* 0x0000001807179210 */ /* 0x000fe40007ffe0ff */
[----:B------:R-:W5:Y:S01]  /*0730*/  @P0 LDG.E.64 R6, desc[UR4][R18.64+0x8] ;  /* 0x0000080412060981 */ /* 0x000f62000c1e1b00 */
[----:B------:R-:W-:-:S03]  /*0740*/  @!P1 IMAD R25, R24, R0, R3 ;  /* 0x0000000018199224 */ /* 0x000fc600078e0203 */
[----:B------:R-:W5:Y:S01]  /*0750*/  @P0 LDG.E.64 R16, desc[UR4][R16.64] ;  /* 0x0000000410100981 */ /* 0x000f62000c1e1b00 */
[----:B--2---:R-:W-:-:S04]  /*0760*/  @!P1 IMAD.WIDE R10, R23, 0x8, R10 ;  /* 0x00000008170a9825 */ /* 0x004fc800078e020a */
[----:B---3--:R-:W-:Y:S02]  /*0770*/  @!P1 IMAD.WIDE R8, R25, 0x8, R8 ;  /* 0x0000000819089825 */ /* 0x008fe400078e0208 */
[----:B------:R-:W2:Y:S04]  /*0780*/  @!P1 LDG.E.64 R10, desc[UR4][R10.64] ;  /* 0x000000040a0a9981 */ /* 0x000ea8000c1e1b00 */
[----:B------:R-:W2:Y:S01]  /*0790*/  @!P1 LDG.E.64 R8, desc[UR4][R8.64] ;  /* 0x0000000408089981 */ /* 0x000ea2000c1e1b00 */
[----:B----4-:R-:W-:-:S08]  /*07a0*/  @P0 DFMA R4, R14, R4, R12 ;  /* 0x000000040e04022b */ /* 0x010fd0000000000c */
[----:B-----5:R-:W-:-:S08]  /*07b0*/  @P0 DFMA R12, R6, R16, R4 ;  /* 0x00000010060c022b */ /* 0x020fd00000000004 */
[----:B--2---:R-:W-:-:S11]  /*07c0*/  @!P1 DFMA R12, R10, R8, R12 ;  /* 0x000000080a0c922b */ /* 0x004fd6000000000c */
.L_x_5:
[----:B------:R-:W0:Y:S01]  /*07d0*/  LDC.64 R4, c[0x0][0x390] ;  /* 0x0000e400ff047b82 */ /* 0x000e220000000a00 */
[----:B------:R-:W-:-:S04]  /*07e0*/  IMAD R3, R2, R0, R3 ;  /* 0x0000000002037224 */ /* 0x000fc800078e0203 */
[----:B0-----:R-:W-:-:S05]  /*07f0*/  IMAD.WIDE R2, R3, 0x8, R4 ;  /* 0x0000000803027825 */ /* 0x001fca00078e0204 */
[----:B------:R-:W-:Y:S01]  /*0800*/  STG.E.64 desc[UR4][R2.64], R12 ;  /* 0x0000000c02007986 */ /* 0x000fe2000c101b04 */
[----:B------:R-:W-:Y:S05]  /*0810*/  EXIT ;  /* 0x000000000000794d */ /* 0x000fea0003800000 */
.L_x_9:
        /* <DEDUP_REMOVED lines=14> */
.L_x_25:


//--------------------- .text._Z28matrix_multiplication_kernelIfEvPKT_S2_PS0_iii --------------------------
	.section	.text._Z28matrix_multiplication_kernelIfEvPKT_S2_PS0_iii,"ax",@progbits
	.align	128
        .global         _Z28matrix_multiplication_kernelIfEvPKT_S2_PS0_iii
        .type           _Z28matrix_multiplication_kernelIfEvPKT_S2_PS0_iii,@function
        .size           _Z28matrix_multiplication_kernelIfEvPKT_S2_PS0_iii,(.L_x_26 - _Z28matrix_multiplication_kernelIfEvPKT_S2_PS0_iii)
        .other          _Z28matrix_multiplication_kernelIfEvPKT_S2_PS0_iii,@"STO_CUDA_ENTRY STV_DEFAULT"
_Z28matrix_multiplication_kernelIfEvPKT_S2_PS0_iii:
.text._Z28matrix_multiplication_kernelIfEvPKT_S2_PS0_iii:
        /* <DEDUP_REMOVED lines=34> */
.L_x_12:
        /* <DEDUP_REMOVED lines=16> */
[----:B0-----:R-:W-:-:S05]  /*0320*/  IMAD.WIDE R12, R15, 0x4, R8 ;  /* 0x000000040f0c7825 */ /* 0x001fca00078e0208 */
[----:B------:R-:W5:Y:S04]  /*0330*/  LDG.E R11, desc[UR6][R12.64] ;  /* 0x000000060c0b7981 */ /* 0x000f68000c1e1900 */
[----:B------:R-:W5:Y:S04]  /*0340*/  LDG.E R7, desc[UR6][R8.64] ;  /* 0x0000000608077981 */ /* 0x000f68000c1e1900 */
[----:B------:R-:W5:Y:S04]  /*0350*/  LDG.E R9, desc[UR6][R2.64+-0x4] ;  /* 0xfffffc0602097981 */ /* 0x000f68000c1e1900 */
[----:B------:R-:W5:Y:S01]  /*0360*/  LDG.E R8, desc[UR6][R2.64+0x8] ;  /* 0x0000080602087981 */ /* 0x000f62000c1e1900 */
[----:B--2---:R-:W-:Y:S01]  /*0370*/  FFMA R24, R21, R24, R26 ;  /* 0x0000001815187223 */ /* 0x004fe2000000001a */
[----:B------:R-:W-:-:S02]  /*0380*/  IMAD.WIDE R26, R15, 0x4, R12 ;  /* 0x000000040f1a7825 */ /* 0x000fc400078e020c */
[----:B------:R-:W2:Y:S04]  /*0390*/  LDG.E R21, desc[UR6][R2.64] ;  /* 0x0000000602157981 */ /* 0x000ea8000c1e1900 */
[----:B------:R-:W2:Y:S01]  /*03a0*/  LDG.E R12, desc[UR6][R2.64+0x4] ;  /* 0x00000406020c7981 */ /* 0x000ea2000c1e1900 */
[----:B-1----:R-:W-:-:S03]  /*03b0*/  IMAD.WIDE R4, R15, 0x4, R26 ;  /* 0x000000040f047825 */ /* 0x002fc600078e021a */
[----:B------:R-:W2:Y:S04]  /*03c0*/  LDG.E R13, desc[UR6][R2.64+0xc] ;  /* 0x00000c06020d7981 */ /* 0x000ea8000c1e1900 */
[----:B------:R-:W2:Y:S04]  /*03d0*/  LDG.E R4, desc[UR6][R4.64] ;  /* 0x0000000604047981 */ /* 0x000ea8000c1e1900 */
[----:B------:R-:W2:Y:S01]  /*03e0*/  LDG.E R3, desc[UR6][R26.64] ;  /* 0x000000061a037981 */ /* 0x000ea2000c1e1900 */
[----:B---3--:R-:W-:Y:S01]  /*03f0*/  FFMA R10, R23, R10, R24 ;  /* 0x0000000a170a7223 */ /* 0x008fe20000000018 */
[----:B------:R-:W-:-:S03]  /*0400*/  IADD3 R20, PT, PT, R20, 0x8, RZ ;  /* 0x0000000814147810 */ /* 0x000fc60007ffe0ff */
[----:B----4-:R-:W-:Y:S01]  /*0410*/  FFMA R10, R29, R28, R10 ;  /* 0x0000001c1d0a7223 */ /* 0x010fe2000000000a */
[----:B------:R-:W-:Y:S02]  /*0420*/  ISETP.NE.AND P1, PT, R20, RZ, PT ;  /* 0x000000ff1400720c */ /* 0x000fe40003f25270 */
[----:B------:R-:W-:Y:S01]  /*0430*/  LEA R22, R15, R22, 0x3 ;  /* 0x000000160f167211 */ /* 0x000fe200078e18ff */
[----:B-----5:R-:W-:Y:S01]  /*0440*/  FFMA R6, R9, R6, R10 ;  /* 0x0000000609067223 */ /* 0x020fe2000000000a */
[----:B------:R-:W-:-:S03]  /*0450*/  IADD3 R16, PT, PT, R16, 0x8, RZ ;  /* 0x0000000810107810 */ /* 0x000fc60007ffe0ff */
[----:B--2---:R-:W-:-:S04]  /*0460*/  FFMA R7, R21, R7, R6 ;  /* 0x0000000715077223 */ /* 0x004fc80000000006 */
[----:B------:R-:W-:-:S04]  /*0470*/  FFMA R7, R12, R11, R7 ;  /* 0x0000000b0c077223 */ /* 0x000fc80000000007 */
[----:B------:R-:W-:-:S04]  /*0480*/  FFMA R8, R8, R3, R7 ;  /* 0x0000000308087223 */ /* 0x000fc80000000007 */
[----:B------:R-:W-:Y:S01]  /*0490*/  FFMA R26, R13, R4, R8 ;  /* 0x000000040d1a7223 */ /* 0x000fe20000000008 */
[----:B------:R-:W-:Y:S06]  /*04a0*/  @P1 BRA `(.L_x_12) ;  /* 0xfffffffc005c1947 */ /* 0x000fec000383ffff */
.L_x_11:
        /* <DEDUP_REMOVED lines=23> */
[----:B--2---:R-:W-:-:S04]  /*0620*/  FFMA R13, R13, R8, R26 ;  /* 0x000000080d0d7223 */ /* 0x004fc8000000001a */
[----:B---3--:R-:W-:-:S04]  /*0630*/  FFMA R13, R16, R10, R13 ;  /* 0x0000000a100d7223 */ /* 0x008fc8000000000d */
[----:B----4-:R-:W-:-:S04]  /*0640*/  FFMA R13, R20, R21, R13 ;  /* 0x00000015140d7223 */ /* 0x010fc8000000000d */
[----:B-----5:R-:W-:-:S07]  /*0650*/  FFMA R26, R22, R6, R13 ;  /* 0x00000006161a7223 */ /* 0x020fce000000000d */
.L_x_13:
        /* <DEDUP_REMOVED lines=24> */
[----:B----4-:R-:W-:-:S04]  /*07e0*/  @P0 FFMA R12, R17, R12, R26 ;  /* 0x0000000c110c0223 */ /* 0x010fc8000000001a */
[----:B--2---:R-:W-:-:S04]  /*07f0*/  @P0 FFMA R26, R21, R10, R12 ;  /* 0x0000000a151a0223 */ /* 0x004fc8000000000c */
[----:B---3--:R-:W-:-:S07]  /*0800*/  @!P1 FFMA R26, R5, R2, R26 ;  /* 0x00000002051a9223 */ /* 0x008fce000000001a */
.L_x_10:
[----:B------:R-:W0:Y:S01]  /*0810*/  LDC.64 R2, c[0x0][0x390] ;  /* 0x0000e400ff027b82 */ /* 0x000e220000000a00 */
[----:B------:R-:W-:-:S04]  /*0820*/  IMAD R15, R14, R15, R0 ;  /* 0x0000000f0e0f7224 */ /* 0x000fc800078e0200 */
[----:B0-----:R-:W-:-:S05]  /*0830*/  IMAD.WIDE R2, R15, 0x4, R2 ;  /* 0x000000040f027825 */ /* 0x001fca00078e0202 */
[----:B------:R-:W-:Y:S01]  /*0840*/  STG.E desc[UR6][R2.64], R26 ;  /* 0x0000001a02007986 */ /* 0x000fe2000c101906 */
[----:B------:R-:W-:Y:S05]  /*0850*/  EXIT ;  /* 0x000000000000794d */ /* 0x000fea0003800000 */
.L_x_14:
        /* <DEDUP_REMOVED lines=10> */
.L_x_26:


//--------------------- .text._Z19mm_kernel_optimizedIiEvPKT_S2_PS0_iii --------------------------
	.section	.text._Z19mm_kernel_optimizedIiEvPKT_S2_PS0_iii,"ax",@progbits
	.align	128
        .global         _Z19mm_kernel_optimizedIiEvPKT_S2_PS0_iii
        .type           _Z19mm_kernel_optimizedIiEvPKT_S2_PS0_iii,@function
        .size           _Z19mm_kernel_optimizedIiEvPKT_S2_PS0_iii,(.L_x_27 - _Z19mm_kernel_optimizedIiEvPKT_S2_PS0_iii)
        .other          _Z19mm_kernel_optimizedIiEvPKT_S2_PS0_iii,@"STO_CUDA_ENTRY STV_DEFAULT"
_Z19mm_kernel_optimizedIiEvPKT_S2_PS0_iii:
.text._Z19mm_kernel_optimizedIiEvPKT_S2_PS0_iii:
[----:B------:R-:W-:Y:S01]  /*0000*/  LDC R1, c[0x0][0x37c] ;  /* 0x0000df00ff017b82 */ /* 0x000fe20000000800 */
[----:B------:R-:W0:Y:S01]  /*0010*/  LDCU UR12, c[0x0][0x39c] ;  /* 0x00007380ff0c77ac */ /* 0x000e220008000800 */
[----:B------:R-:W-:Y:S01]  /*0020*/  HFMA2 R21, -RZ, RZ, 0, 0 ;  /* 0x00000000ff157431 */ /* 0x000fe200000001ff */
[----:B------:R-:W1:Y:S01]  /*0030*/  LDCU.64 UR8, c[0x0][0x358] ;  /* 0x00006b00ff0877ac */ /* 0x000e620008000a00 */
[----:B0-----:R-:W-:-:S09]  /*0040*/  UISETP.GE.AND UP0, UPT, UR12, 0x1, UPT ;  /* 0x000000010c00788c */ /* 0x001fd2000bf06270 */
[----:B-1----:R-:W-:Y:S05]  /*0050*/  BRA.U !UP0, `(.L_x_15) ;  /* 0x0000000508547547 */ /* 0x002fea000b800000 */
[----:B------:R-:W0:Y:S01]  /*0060*/  S2R R3, SR_TID.X ;  /* 0x0000000000037919 */ /* 0x000e220000002100 */
[----:B------:R-:W1:Y:S01]  /*0070*/  S2UR UR7, SR_CgaCtaId ;  /* 0x00000000000779c3 */ /* 0x000e620000008800 */
[----:B------:R-:W2:Y:S01]  /*0080*/  LDCU UR13, c[0x0][0x3a0] ;  /* 0x00007400ff0d77ac */ /* 0x000ea20008000800 */
[----:B------:R-:W-:Y:S01]  /*0090*/  MOV R21, RZ ;  /* 0x000000ff00157202 */ /* 0x000fe20000000f00 */
[----:B------:R-:W3:Y:S01]  /*00a0*/  S2R R0, SR_TID.Y ;  /* 0x0000000000007919 */ /* 0x000ee20000002200 */
[----:B------:R-:W-:Y:S01]  /*00b0*/  UMOV UR5, 0x400 ;  /* 0x0000040000057882 */ /* 0x000fe20000000000 */
[----:B------:R-:W-:Y:S01]  /*00c0*/  UIADD3 UR4, UPT, UPT, UR12, 0xf, URZ ;  /* 0x0000000f0c047890 */ /* 0x000fe2000fffe0ff */
[----:B------:R-:W4:Y:S02]  /*00d0*/  S2R R5, SR_CTAID.Y ;  /* 0x0000000000057919 */ /* 0x000f240000002600 */
[----:B------:R-:W5:Y:S01]  /*00e0*/  S2UR UR10, SR_CTAID.X ;  /* 0x00000000000a79c3 */ /* 0x000f620000002500 */
[----:B------:R-:W-:-:S02]  /*00f0*/  UIADD3 UR6, UPT, UPT, UR5, 0x400, URZ ;  /* 0x0000040005067890 */ /* 0x000fc4000fffe0ff */
[----:B------:R-:W-:Y:S01]  /*0100*/  USHF.R.U32.HI UR4, URZ, 0x4, UR4 ;  /* 0x00000004ff047899 */ /* 0x000fe20008011604 */
[----:B------:R-:W0:Y:S04]  /*0110*/  LDCU UR16, c[0x0][0x3a0] ;  /* 0x00007400ff1077ac */ /* 0x000e280008000800 */
[----:B------:R-:W5:Y:S01]  /*0120*/  LDC R12, c[0x0][0x360] ;  /* 0x0000d800ff0c7b82 */ /* 0x000f620000000800 */
[----:B------:R-:W4:Y:S01]  /*0130*/  LDCU UR11, c[0x0][0x364] ;  /* 0x00006c80ff0b77ac */ /* 0x000f220008000800 */
[----:B------:R-:W2:Y:S01]  /*0140*/  LDCU.64 UR14, c[0x0][0x398] ;  /* 0x00007300ff0e77ac */ /* 0x000ea20008000a00 */
[----:B-1----:R-:W-:Y:S02]  /*0150*/  ULEA UR5, UR7, UR5, 0x18 ;  /* 0x0000000507057291 */ /* 0x002fe4000f8ec0ff */
[----:B------:R-:W-:-:S02]  /*0160*/  ULEA UR6, UR7, UR6, 0x18 ;  /* 0x0000000607067291 */ /* 0x000fc4000f8ec0ff */
[----:B------:R-:W-:Y:S02]  /*0170*/  UIADD3 UR4, UPT, UPT, -UR4, URZ, URZ ;  /* 0x000000ff04047290 */ /* 0x000fe4000fffe1ff */
[----:B0-----:R-:W-:Y:S02]  /*0180*/  LEA R15, R3, UR5, 0x6 ;  /* 0x00000005030f7c11 */ /* 0x001fe4000f8e30ff */
[C---:B---3--:R-:W-:Y:S02]  /*0190*/  LEA R16, R0.reuse, UR6, 0x2 ;  /* 0x0000000600107c11 */ /* 0x048fe4000f8e10ff */
[----:B------:R-:W-:Y:S01]  /*01a0*/  LEA R18, R0, R15, 0x2 ;  /* 0x0000000f00127211 */ /* 0x000fe200078e10ff */
[----:B----4-:R-:W-:Y:S01]  /*01b0*/  IMAD R14, R5, UR11, R0 ;  /* 0x0000000b050e7c24 */ /* 0x010fe2000f8e0200 */
[C---:B------:R-:W-:Y:S01]  /*01c0*/  LEA R19, R3.reuse, R16, 0x6 ;  /* 0x0000001003137211 */ /* 0x040fe200078e30ff */
[----:B-----5:R-:W-:Y:S02]  /*01d0*/  IMAD R13, R12, UR10, R3 ;  /* 0x0000000a0c0d7c24 */ /* 0x020fe4000f8e0203 */
[----:B--2---:R-:W-:-:S02]  /*01e0*/  IMAD R17, R3, UR13, R14 ;  /* 0x0000000d03117c24 */ /* 0x004fc4000f8e020e */
[----:B------:R-:W-:-:S07]  /*01f0*/  IMAD R2, R13, UR12, R0 ;  /* 0x0000000c0d027c24 */ /* 0x000fce000f8e0200 */
.L_x_16:
[----:B------:R-:W-:Y:S01]  /*0200*/  ISETP.GE.AND P1, PT, R0, UR15, PT ;  /* 0x0000000f00007c0c */ /* 0x000fe2000bf26270 */
[----:B------:R-:W-:Y:S01]  /*0210*/  HFMA2 R22, -RZ, RZ, 0, 0 ;  /* 0x00000000ff167431 */ /* 0x000fe200000001ff */
[----:B------:R-:W-:Y:S02]  /*0220*/  ISETP.GE.AND P0, PT, R14, UR16, PT ;  /* 0x000000100e007c0c */ /* 0x000fe4000bf06270 */
[----:B------:R-:W-:Y:S02]  /*0230*/  ISETP.GE.OR P1, PT, R13, UR14, P1 ;  /* 0x0000000e0d007c0c */ /* 0x000fe40008f26670 */
[----:B------:R-:W-:Y:S02]  /*0240*/  ISETP.GE.OR P0, PT, R3, UR15, P0 ;  /* 0x0000000f03007c0c */ /* 0x000fe40008706670 */
[----:B------:R-:W-:-:S09]  /*0250*/  MOV R29, RZ ;  /* 0x000000ff001d7202 */ /* 0x000fd20000000f00 */
[----:B------:R-:W0:Y:S08]  /*0260*/  @!P1 LDC.64 R6, c[0x0][0x380] ;  /* 0x0000e000ff069b82 */ /* 0x000e300000000a00 */
[----:B------:R-:W1:Y:S01]  /*0270*/  @!P0 LDC.64 R4, c[0x0][0x388] ;  /* 0x0000e200ff048b82 */ /* 0x000e620000000a00 */
[----:B0-----:R-:W-:-:S05]  /*0280*/  @!P1 IMAD.WIDE R6, R2, 0x4, R6 ;  /* 0x0000000402069825 */ /* 0x001fca00078e0206 */
[----:B------:R-:W2:Y:S01]  /*0290*/  @!P1 LDG.E R29, desc[UR8][R6.64] ;  /* 0x00000008061d9981 */ /* 0x000ea2000c1e1900 */
[----:B-1----:R-:W-:-:S05]  /*02a0*/  @!P0 IMAD.WIDE R24, R17, 0x4, R4 ;  /* 0x0000000411188825 */ /* 0x002fca00078e0204 */
[----:B------:R-:W3:Y:S01]  /*02b0*/  @!P0 LDG.E R22, desc[UR8][R24.64] ;  /* 0x0000000818168981 */ /* 0x000ee2000c1e1900 */
[----:B------:R-:W-:-:S04]  /*02c0*/  UIADD3 UR4, UPT, UPT, UR4, 0x1, URZ ;  /* 0x0000000104047890 */ /* 0x000fc8000fffe0ff */
[----:B------:R-:W-:Y:S01]  /*02d0*/  UISETP.NE.AND UP0, UPT, UR4, URZ, UPT ;  /* 0x000000ff0400728c */ /* 0x000fe2000bf05270 */
[----:B------:R-:W-:Y:S01]  /*02e0*/  IADD3 R0, PT, PT, R0, UR11, RZ ;  /* 0x0000000b00007c10 */ /* 0x000fe2000fffe0ff */
[C---:B------:R-:W-:Y:S01]  /*02f0*/  IMAD R17, R12.reuse, UR16, R17 ;  /* 0x000000100c117c24 */ /* 0x040fe2000f8e0211 */
[----:B------:R-:W-:Y:S02]  /*0300*/  IADD3 R3, PT, PT, R12, R3, RZ ;  /* 0x000000030c037210 */ /* 0x000fe40007ffe0ff */
[----:B------:R-:W-:Y:S01]  /*0310*/  IADD3 R2, PT, PT, R2, UR11, RZ ;  /* 0x0000000b02027c10 */ /* 0x000fe2000fffe0ff */
[----:B--2---:R-:W-:Y:S04]  /*0320*/  STS [R18], R29 ;  /* 0x0000001d12007388 */ /* 0x004fe80000000800 */
[----:B---3--:R-:W-:Y:S01]  /*0330*/  STS [R19], R22 ;  /* 0x0000001613007388 */ /* 0x008fe20000000800 */
[----:B------:R-:W-:Y:S06]  /*0340*/  BAR.SYNC.DEFER_BLOCKING 0x0 ;  /* 0x0000000000007b1d */ /* 0x000fec0000010000 */
[----:B------:R-:W-:Y:S04]  /*0350*/  LDS R28, [R16] ;  /* 0x00000000101c7984 */ /* 0x000fe80000000800 */
[----:B------:R-:W0:Y:S04]  /*0360*/  LDS.128 R8, [R15] ;  /* 0x000000000f087984 */ /* 0x000e280000000c00 */
[----:B------:R-:W1:Y:S04]  /*0370*/  LDS R24, [R16+0x40] ;  /* 0x0000400010187984 */ /* 0x000e680000000800 */
[----:B------:R-:W2:Y:S04]  /*0380*/  LDS R27, [R16+0x80] ;  /* 0x00008000101b7984 */ /* 0x000ea80000000800 */
[----:B------:R-:W3:Y:S04]  /*0390*/  LDS R26, [R16+0xc0] ;  /* 0x0000c000101a7984 */ /* 0x000ee80000000800 */
[----:B------:R-:W-:Y:S04]  /*03a0*/  LDS R23, [R16+0x100] ;  /* 0x0001000010177984 */ /* 0x000fe80000000800 */
[----:B------:R-:W4:Y:S04]  /*03b0*/  LDS.128 R4, [R15+0x10] ;  /* 0x000010000f047984 */ /* 0x000f280000000c00 */
[----:B------:R-:W5:Y:S04]  /*03c0*/  LDS R20, [R16+0x140] ;  /* 0x0001400010147984 */ /* 0x000f680000000800 */
[----:B------:R-:W5:Y:S04]  /*03d0*/  LDS R25, [R16+0x180] ;  /* 0x0001800010197984 */ /* 0x000f680000000800 */
[----:B------:R-:W5:Y:S01]  /*03e0*/  LDS R22, [R16+0x1c0] ;  /* 0x0001c00010167984 */ /* 0x000f620000000800 */
[----:B0-----:R-:W-:-:S03]  /*03f0*/  IMAD R8, R8, R28, R21 ;  /* 0x0000001c08087224 */ /* 0x001fc600078e0215 */
[----:B------:R-:W-:Y:S01]  /*0400*/  LDS R21, [R16+0x200] ;  /* 0x0002000010157984 */ /* 0x000fe20000000800 */
[----:B-1----:R-:W-:-:S03]  /*0410*/  IMAD R8, R24, R9, R8 ;  /* 0x0000000918087224 */ /* 0x002fc600078e0208 */
[----:B------:R-:W-:Y:S01]  /*0420*/  LDS R24, [R16+0x240] ;  /* 0x0002400010187984 */ /* 0x000fe20000000800 */
[----:B--2---:R-:W-:-:S04]  /*0430*/  IMAD R8, R27, R10, R8 ;  /* 0x0000000a1b087224 */ /* 0x004fc800078e0208 */
[----:B---3--:R-:W-:Y:S02]  /*0440*/  IMAD R26, R26, R11, R8 ;  /* 0x0000000b1a1a7224 */ /* 0x008fe400078e0208 */
[----:B------:R-:W0:Y:S02]  /*0450*/  LDS.128 R8, [R15+0x20] ;  /* 0x000020000f087984 */ /* 0x000e240000000c00 */
[----:B----4-:R-:W-:Y:S02]  /*0460*/  IMAD R4, R4, R23, R26 ;  /* 0x0000001704047224 */ /* 0x010fe400078e021a */
[----:B------:R-:W1:Y:S02]  /*0470*/  LDS R23, [R16+0x280] ;  /* 0x0002800010177984 */ /* 0x000e640000000800 */
[----:B-----5:R-:W-:Y:S02]  /*0480*/  IMAD R4, R20, R5, R4 ;  /* 0x0000000514047224 */ /* 0x020fe400078e0204 */
[----:B------:R-:W2:Y:S02]  /*0490*/  LDS R20, [R16+0x2c0] ;  /* 0x0002c00010147984 */ /* 0x000ea40000000800 */
[----:B------:R-:W-:-:S02]  /*04a0*/  IMAD R4, R25, R6, R4 ;  /* 0x0000000619047224 */ /* 0x000fc400078e0204 */
[----:B------:R-:W-:Y:S02]  /*04b0*/  LDS R25, [R16+0x300] ;  /* 0x0003000010197984 */ /* 0x000fe40000000800 */
[----:B------:R-:W-:Y:S02]  /*04c0*/  IMAD R26, R22, R7, R4 ;  /* 0x00000007161a7224 */ /* 0x000fe400078e0204 */
[----:B------:R-:W3:Y:S04]  /*04d0*/  LDS.128 R4, [R15+0x30] ;  /* 0x000030000f047984 */ /* 0x000ee80000000c00 */
[----:B------:R-:W4:Y:S01]  /*04e0*/  LDS R22, [R16+0x340] ;  /* 0x0003400010167984 */ /* 0x000f220000000800 */
[----:B0-----:R-:W-:-:S03]  /*04f0*/  IMAD R26, R8, R21, R26 ;  /* 0x00000015081a7224 */ /* 0x001fc600078e021a */
[----:B------:R-:W0:Y:S04]  /*0500*/  LDS R21, [R16+0x380] ;  /* 0x0003800010157984 */ /* 0x000e280000000800 */
[----:B------:R-:W5:Y:S01]  /*0510*/  LDS R8, [R16+0x3c0] ;  /* 0x0003c00010087984 */ /* 0x000f620000000800 */
[----:B------:R-:W-:-:S04]  /*0520*/  IMAD R9, R24, R9, R26 ;  /* 0x0000000918097224 */ /* 0x000fc800078e021a */
[----:B-1----:R-:W-:-:S04]  /*0530*/  IMAD R9, R23, R10, R9 ;  /* 0x0000000a17097224 */ /* 0x002fc800078e0209 */
[----:B--2---:R-:W-:-:S04]  /*0540*/  IMAD R9, R20, R11, R9 ;  /* 0x0000000b14097224 */ /* 0x004fc800078e0209 */
[----:B---3--:R-:W-:-:S04]  /*0550*/  IMAD R4, R4, R25, R9 ;  /* 0x0000001904047224 */ /* 0x008fc800078e0209 */
[----:B----4-:R-:W-:-:S04]  /*0560*/  IMAD R4, R22, R5, R4 ;  /* 0x0000000516047224 */ /* 0x010fc800078e0204 */
[----:B0-----:R-:W-:-:S04]  /*0570*/  IMAD R21, R21, R6, R4 ;  /* 0x0000000615157224 */ /* 0x001fc800078e0204 */
[----:B-----5:R-:W-:Y:S01]  /*0580*/  IMAD R21, R8, R7, R21 ;  /* 0x0000000708157224 */ /* 0x020fe200078e0215 */
[----:B------:R-:W-:Y:S06]  /*0590*/  BAR.SYNC.DEFER_BLOCKING 0x0 ;  /* 0x0000000000007b1d */ /* 0x000fec0000010000 */
[----:B------:R-:W-:Y:S05]  /*05a0*/  BRA.U UP0, `(.L_x_16) ;  /* 0xfffffffd00147547 */ /* 0x000fea000b83ffff */
.L_x_15:
[----:B------:R-:W0:Y:S01]  /*05b0*/  S2R R2, SR_TID.Y ;  /* 0x0000000000027919 */ /* 0x000e220000002200 */
[----:B------:R-:W1:Y:S01]  /*05c0*/  LDC R0, c[0x0][0x360] ;  /* 0x0000d800ff007b82 */ /* 0x000e620000000800 */
[----:B------:R-:W2:Y:S01]  /*05d0*/  LDCU UR6, c[0x0][0x3a0] ;  /* 0x00007400ff0677ac */ /* 0x000ea20008000800 */
[----:B------:R-:W1:Y:S01]  /*05e0*/  S2R R3, SR_TID.X ;  /* 0x0000000000037919 */ /* 0x000e620000002100 */
[----:B------:R-:W3:Y:S05]  /*05f0*/  LDCU UR7, c[0x0][0x398] ;  /* 0x00007300ff0777ac */ /* 0x000eea0008000800 */
[----:B------:R-:W0:Y:S08]  /*0600*/  S2UR UR5, SR_CTAID.Y ;  /* 0x00000000000579c3 */ /* 0x000e300000002600 */
[----:B------:R-:W0:Y:S08]  /*0610*/  LDC R5, c[0x0][0x364] ;  /* 0x0000d900ff057b82 */ /* 0x000e300000000800 */
[----:B------:R-:W1:Y:S01]  /*0620*/  S2UR UR4, SR_CTAID.X ;  /* 0x00000000000479c3 */ /* 0x000e620000002500 */
[----:B0-----:R-:W-:-:S05]  /*0630*/  IMAD R5, R5, UR5, R2 ;  /* 0x0000000505057c24 */ /* 0x001fca000f8e0202 */
[----:B--2---:R-:W-:Y:S01]  /*0640*/  ISETP.GE.AND P0, PT, R5, UR6, PT ;  /* 0x0000000605007c0c */ /* 0x004fe2000bf06270 */
[----:B-1----:R-:W-:-:S05]  /*0650*/  IMAD R0, R0, UR4, R3 ;  /* 0x0000000400007c24 */ /* 0x002fca000f8e0203 */
[----:B---3--:R-:W-:-:S13]  /*0660*/  ISETP.GE.OR P0, PT, R0, UR7, P0 ;  /* 0x0000000700007c0c */ /* 0x008fda0008706670 */
[----:B------:R-:W-:Y:S05]  /*0670*/  @P0 EXIT ;  /* 0x000000000000094d */ /* 0x000fea0003800000 */
[----:B------:R-:W0:Y:S01]  /*0680*/  LDC.64 R2, c[0x0][0x390] ;  /* 0x0000e400ff027b82 */ /* 0x000e220000000a00 */
[----:B------:R-:W-:-:S04]  /*0690*/  IMAD R5, R0, UR6, R5 ;  /* 0x0000000600057c24 */ /* 0x000fc8000f8e0205 */
[----:B0-----:R-:W-:-:S05]  /*06a0*/  IMAD.WIDE R2, R5, 0x4, R2 ;  /* 0x0000000405027825 */ /* 0x001fca00078e0202 */
[----:B------:R-:W-:Y:S01]  /*06b0*/  STG.E desc[UR8][R2.64], R21 ;  /* 0x0000001502007986 */ /* 0x000fe2000c101908 */
[----:B------:R-:W-:Y:S05]  /*06c0*/  EXIT ;  /* 0x000000000000794d */ /* 0x000fea0003800000 */
.L_x_17:
        /* <DEDUP_REMOVED lines=11> */
.L_x_27:


//--------------------- .text._Z19mm_kernel_optimizedIdEvPKT_S2_PS0_iii --------------------------
	.section	.text._Z19mm_kernel_optimizedIdEvPKT_S2_PS0_iii,"ax",@progbits
	.align	128
        .global         _Z19mm_kernel_optimizedIdEvPKT_S2_PS0_iii
        .type           _Z19mm_kernel_optimizedIdEvPKT_S2_PS0_iii,@function
        .size           _Z19mm_kernel_optimizedIdEvPKT_S2_PS0_iii,(.L_x_28 - _Z19mm_kernel_optimizedIdEvPKT_S2_PS0_iii)
        .other          _Z19mm_kernel_optimizedIdEvPKT_S2_PS0_iii,@"STO_CUDA_ENTRY STV_DEFAULT"
_Z19mm_kernel_optimizedIdEvPKT_S2_PS0_iii:
.text._Z19mm_kernel_optimizedIdEvPKT_S2_PS0_iii:
[----:B------:R-:W-:Y:S01]  /*0000*/  LDC R1, c[0x0][0x37c] ;  /* 0x0000df00ff017b82 */ /* 0x000fe20000000800 */
[----:B------:R-:W0:Y:S01]  /*0010*/  LDCU UR12, c[0x0][0x39c] ;  /* 0x00007380ff0c77ac */ /* 0x000e220008000800 */
[----:B------:R-:W-:Y:S01]  /*0020*/  CS2R R10, SRZ ;  /* 0x00000000000a7805 */ /* 0x000fe2000001ff00 */
[----:B------:R-:W1:Y:S01]  /*0030*/  LDCU.64 UR8, c[0x0][0x358] ;  /* 0x00006b00ff0877ac */ /* 0x000e620008000a00 */
[----:B0-----:R-:W-:-:S09]  /*0040*/  UISETP.GE.AND UP0, UPT, UR12, 0x1, UPT ;  /* 0x000000010c00788c */ /* 0x001fd2000bf06270 */
[----:B-1----:R-:W-:Y:S05]  /*0050*/  BRA.U !UP0, `(.L_x_18) ;  /* 0x0000000508647547 */ /* 0x002fea000b800000 */
[----:B------:R-:W0:Y:S01]  /*0060*/  S2R R6, SR_TID.X ;  /* 0x0000000000067919 */ /* 0x000e220000002100 */
[----:B------:R-:W1:Y:S01]  /*0070*/  S2UR UR7, SR_CgaCtaId ;  /* 0x00000000000779c3 */ /* 0x000e620000008800 */
[----:B------:R-:W2:Y:S01]  /*0080*/  LDCU UR13, c[0x0][0x3a0] ;  /* 0x00007400ff0d77ac */ /* 0x000ea20008000800 */
[----:B------:R-:W-:Y:S01]  /*0090*/  CS2R R10, SRZ ;  /* 0x00000000000a7805 */ /* 0x000fe2000001ff00 */
        /* <DEDUP_REMOVED lines=15> */
[----:B---3--:R-:W-:-:S03]  /*0190*/  LEA R7, R0, UR6, 0x3 ;  /* 0x0000000600077c11 */ /* 0x008fc6000f8e18ff */
[----:B------:R-:W-:Y:S02]  /*01a0*/  IMAD R16, R0, 0x8, R19 ;  /* 0x0000000800107824 */ /* 0x000fe400078e0213 */
[----:B----4-:R-:W-:Y:S01]  /*01b0*/  IMAD R17, R17, UR11, R0 ;  /* 0x0000000b11117c24 */ /* 0x010fe2000f8e0200 */
[C---:B------:R-:W-:Y:S01]  /*01c0*/  LEA R5, R6.reuse, R7, 0x7 ;  /* 0x0000000706057211 */ /* 0x040fe200078e38ff */
[----:B-----5:R-:W-:Y:S02]  /*01d0*/  IMAD R21, R3, UR10, R6 ;  /* 0x0000000a03157c24 */ /* 0x020fe4000f8e0206 */
[----:B--2---:R-:W-:Y:S02]  /*01e0*/  IMAD R4, R6, UR13, R17 ;  /* 0x0000000d06047c24 */ /* 0x004fe4000f8e0211 */
[----:B------:R-:W-:-:S07]  /*01f0*/  IMAD R2, R21, UR12, R0 ;  /* 0x0000000c15027c24 */ /* 0x000fce000f8e0200 */
.L_x_19:
[----:B------:R-:W-:Y:S02]  /*0200*/  ISETP.GE.AND P1, PT, R0, UR15, PT ;  /* 0x0000000f00007c0c */ /* 0x000fe4000bf26270 */
[----:B------:R-:W-:Y:S02]  /*0210*/  CS2R R26, SRZ ;  /* 0x00000000001a7805 */ /* 0x000fe4000001ff00 */
[----:B------:R-:W-:Y:S02]  /*0220*/  ISETP.GE.AND P0, PT, R17, UR16, PT ;  /* 0x0000001011007c0c */ /* 0x000fe4000bf06270 */
[----:B------:R-:W-:Y:S02]  /*0230*/  CS2R R28, SRZ ;  /* 0x00000000001c7805 */ /* 0x000fe4000001ff00 */
[----:B------:R-:W-:Y:S02]  /*0240*/  ISETP.GE.OR P1, PT, R21, UR14, P1 ;  /* 0x0000000e15007c0c */ /* 0x000fe40008f26670 */
[----:B------:R-:W-:-:S11]  /*0250*/  ISETP.GE.OR P0, PT, R6, UR15, P0 ;  /* 0x0000000f06007c0c */ /* 0x000fd60008706670 */
[----:B------:R-:W0:Y:S08]  /*0260*/  @!P1 LDC.64 R12, c[0x0][0x380] ;  /* 0x0000e000ff0c9b82 */ /* 0x000e300000000a00 */
[----:B------:R-:W1:Y:S01]  /*0270*/  @!P0 LDC.64 R8, c[0x0][0x388] ;  /* 0x0000e200ff088b82 */ /* 0x000e620000000a00 */
[----:B0-----:R-:W-:-:S05]  /*0280*/  @!P1 IMAD.WIDE R14, R2, 0x8, R12 ;  /* 0x00000008020e9825 */ /* 0x001fca00078e020c */
[----:B------:R-:W2:Y:S01]  /*0290*/  @!P1 LDG.E.64 R26, desc[UR8][R14.64] ;  /* 0x000000080e1a9981 */ /* 0x000ea2000c1e1b00 */
[----:B-1----:R-:W-:-:S05]  /*02a0*/  @!P0 IMAD.WIDE R22, R4, 0x8, R8 ;  /* 0x0000000804168825 */ /* 0x002fca00078e0208 */
[----:B------:R-:W3:Y:S04]  /*02b0*/  @!P0 LDG.E.64 R28, desc[UR8][R22.64] ;  /* 0x00000008161c8981 */ /* 0x000ee8000c1e1b00 */
[----:B--2---:R-:W-:Y:S04]  /*02c0*/  STS.64 [R16], R26 ;  /* 0x0000001a10007388 */ /* 0x004fe80000000a00 */
[----:B---3--:R-:W-:Y:S01]  /*02d0*/  STS.64 [R5], R28 ;  /* 0x0000001c05007388 */ /* 0x008fe20000000a00 */
[----:B------:R-:W-:Y:S06]  /*02e0*/  BAR.SYNC.DEFER_BLOCKING 0x0 ;  /* 0x0000000000007b1d */ /* 0x000fec0000010000 */
[----:B------:R-:W-:Y:S04]  /*02f0*/  LDS.64 R8, [R7] ;  /* 0x0000000007087984 */ /* 0x000fe80000000a00 */
[----:B------:R-:W0:Y:S04]  /*0300*/  LDS.128 R12, [R19] ;  /* 0x00000000130c7984 */ /* 0x000e280000000c00 */
[----:B------:R-:W1:Y:S04]  /*0310*/  LDS.64 R22, [R7+0x80] ;  /* 0x0000800007167984 */ /* 0x000e680000000a00 */
[----:B------:R-:W-:Y:S04]  /*0320*/  LDS.64 R24, [R7+0x100] ;  /* 0x0001000007187984 */ /* 0x000fe80000000a00 */
[----:B------:R-:W-:Y:S01]  /*0330*/  LDS.64 R26, [R7+0x200] ;  /* 0x00020000071a7984 */ /* 0x000fe20000000a00 */
[----:B0-----:R-:W-:-:S03]  /*0340*/  DFMA R12, R12, R8, R10 ;  /* 0x000000080c0c722b */ /* 0x001fc6000000000a */
[----:B------:R-:W0:Y:S05]  /*0350*/  LDS.128 R8, [R19+0x10] ;  /* 0x0000100013087984 */ /* 0x000e2a0000000c00 */
[----:B-1----:R-:W-:Y:S01]  /*0360*/  DFMA R14, R22, R14, R12 ;  /* 0x0000000e160e722b */ /* 0x002fe2000000000c */
[----:B------:R-:W1:Y:S07]  /*0370*/  LDS.64 R22, [R7+0x180] ;  /* 0x0001800007167984 */ /* 0x000e6e0000000a00 */
[----:B0-----:R-:W-:-:S02]  /*0380*/  DFMA R8, R8, R24, R14 ;  /* 0x000000180808722b */ /* 0x001fc4000000000e */
[----:B------:R-:W0:Y:S04]  /*0390*/  LDS.128 R12, [R19+0x20] ;  /* 0x00002000130c7984 */ /* 0x000e280000000c00 */
[----:B------:R-:W-:Y:S02]  /*03a0*/  LDS.64 R24, [R7+0x300] ;  /* 0x0003000007187984 */ /* 0x000fe40000000a00 */
[----:B-1----:R-:W-:Y:S02]  /*03b0*/  DFMA R10, R22, R10, R8 ;  /* 0x0000000a160a722b */ /* 0x002fe40000000008 */
[----:B------:R-:W1:Y:S06]  /*03c0*/  LDS.64 R22, [R7+0x280] ;  /* 0x0002800007167984 */ /* 0x000e6c0000000a00 */
        /* <DEDUP_REMOVED lines=17> */
[----:B------:R-:W2:Y:S02]  /*04e0*/  LDS.64 R24, [R7+0x680] ;  /* 0x0006800007187984 */ /* 0x000ea40000000a00 */
[----:B-1----:R-:W-:Y:S02]  /*04f0*/  DFMA R10, R22, R10, R8 ;  /* 0x0000000a160a722b */ /* 0x002fe40000000008 */
[----:B------:R-:W-:Y:S06]  /*0500*/  LDS.64 R22, [R7+0x700] ;  /* 0x0007000007167984 */ /* 0x000fec0000000a00 */
[----:B0-----:R-:W-:-:S02]  /*0510*/  DFMA R26, R12, R26, R10 ;  /* 0x0000001a0c1a722b */ /* 0x001fc4000000000a */
[----:B------:R-:W0:Y:S04]  /*0520*/  LDS.128 R8, [R19+0x70] ;  /* 0x0000700013087984 */ /* 0x000e280000000c00 */
[----:B------:R-:W1:Y:S02]  /*0530*/  LDS.64 R12, [R7+0x780] ;  /* 0x00078000070c7984 */ /* 0x000e640000000a00 */
[----:B--2---:R-:W-:Y:S01]  /*0540*/  DFMA R14, R24, R14, R26 ;  /* 0x0000000e180e722b */ /* 0x004fe2000000001a */
[----:B------:R-:W-:-:S04]  /*0550*/  UIADD3 UR4, UPT, UPT, UR4, 0x1, URZ ;  /* 0x0000000104047890 */ /* 0x000fc8000fffe0ff */
[----:B------:R-:W-:Y:S01]  /*0560*/  UISETP.NE.AND UP0, UPT, UR4, URZ, UPT ;  /* 0x000000ff0400728c */ /* 0x000fe2000bf05270 */
[----:B------:R-:W-:Y:S01]  /*0570*/  VIADD R0, R0, UR11 ;  /* 0x0000000b00007c36 */ /* 0x000fe20008000000 */
[C---:B------:R-:W-:Y:S01]  /*0580*/  IADD3 R6, PT, PT, R3.reuse, R6, RZ ;  /* 0x0000000603067210 */ /* 0x040fe20007ffe0ff */
[----:B------:R-:W-:Y:S02]  /*0590*/  VIADD R2, R2, UR11 ;  /* 0x0000000b02027c36 */ /* 0x000fe40008000000 */
[----:B------:R-:W-:Y:S01]  /*05a0*/  IMAD R4, R3, UR16, R4 ;  /* 0x0000001003047c24 */ /* 0x000fe2000f8e0204 */
[----:B0-----:R-:W-:-:S08]  /*05b0*/  DFMA R8, R8, R22, R14 ;  /* 0x000000160808722b */ /* 0x001fd0000000000e */
[----:B-1----:R-:W-:Y:S01]  /*05c0*/  DFMA R10, R12, R10, R8 ;  /* 0x0000000a0c0a722b */ /* 0x002fe20000000008 */
[----:B------:R-:W-:Y:S06]  /*05d0*/  BAR.SYNC.DEFER_BLOCKING 0x0 ;  /* 0x0000000000007b1d */ /* 0x000fec0000010000 */
[----:B------:R-:W-:Y:S05]  /*05e0*/  BRA.U UP0, `(.L_x_19) ;  /* 0xfffffffd00047547 */ /* 0x000fea000b83ffff */
.L_x_18:
        /* <DEDUP_REMOVED lines=16> */
[----:B------:R-:W-:Y:S01]  /*06f0*/  STG.E.64 desc[UR8][R2.64], R10 ;  /* 0x0000000a02007986 */ /* 0x000fe2000c101b08 */
[----:B------:R-:W-:Y:S05]  /*0700*/  EXIT ;  /* 0x000000000000794d */ /* 0x000fea0003800000 */
.L_x_20:
        /* <DEDUP_REMOVED lines=15> */
.L_x_28:


//--------------------- .text._Z19mm_kernel_optimizedIfEvPKT_S2_PS0_iii --------------------------
	.section	.text._Z19mm_kernel_optimizedIfEvPKT_S2_PS0_iii,"ax",@progbits
	.align	128
        .global         _Z19mm_kernel_optimizedIfEvPKT_S2_PS0_iii
        .type           _Z19mm_kernel_optimizedIfEvPKT_S2_PS0_iii,@function
        .size           _Z19mm_kernel_optimizedIfEvPKT_S2_PS0_iii,(.L_x_29 - _Z19mm_kernel_optimizedIfEvPKT_S2_PS0_iii)
        .other          _Z19mm_kernel_optimizedIfEvPKT_S2_PS0_iii,@"STO_CUDA_ENTRY STV_DEFAULT"
_Z19mm_kernel_optimizedIfEvPKT_S2_PS0_iii:
.text._Z19mm_kernel_optimizedIfEvPKT_S2_PS0_iii:
        /* <DEDUP_REMOVED lines=32> */
.L_x_22:
        /* <DEDUP_REMOVED lines=30> */
[----:B------:R-:W5:Y:S04]  /*03e0*/  LDS R22, [R16+0x1c0] ;  /* 0x0001c00010167984 */ /* 0x000f680000000800 */
[----:B------:R-:W-:Y:S01]  /*03f0*/  LDS R24, [R16+0x240] ;  /* 0x0002400010187984 */ /* 0x000fe20000000800 */
[----:B0-----:R-:W-:-:S03]  /*0400*/  FFMA R8, R8, R28, R21 ;  /* 0x0000001c08087223 */ /* 0x001fc60000000015 */
[----:B------:R-:W-:Y:S01]  /*0410*/  LDS R21, [R16+0x200] ;  /* 0x0002000010157984 */ /* 0x000fe20000000800 */
[----:B-1----:R-:W-:-:S04]  /*0420*/  FFMA R8, R29, R9, R8 ;  /* 0x000000091d087223 */ /* 0x002fc80000000008 */
[----:B--2---:R-:W-:-:S04]  /*0430*/  FFMA R27, R27, R10, R8 ;  /* 0x0000000a1b1b7223 */ /* 0x004fc80000000008 */
[----:B---3--:R-:W-:Y:S02]  /*0440*/  FFMA R27, R26, R11, R27 ;  /* 0x0000000b1a1b7223 */ /* 0x008fe4000000001b */
[----:B------:R-:W0:Y:S02]  /*0450*/  LDS.128 R8, [R15+0x20] ;  /* 0x000020000f087984 */ /* 0x000e240000000c00 */
[----:B----4-:R-:W-:-:S04]  /*0460*/  FFMA R23, R4, R23, R27 ;  /* 0x0000001704177223 */ /* 0x010fc8000000001b */
[----:B-----5:R-:W-:Y:S02]  /*0470*/  FFMA R20, R20, R5, R23 ;  /* 0x0000000514147223 */ /* 0x020fe40000000017 */
[----:B------:R-:W1:Y:S02]  /*0480*/  LDS R23, [R16+0x280] ;  /* 0x0002800010177984 */ /* 0x000e640000000800 */
[----:B------:R-:W-:Y:S02]  /*0490*/  FFMA R25, R25, R6, R20 ;  /* 0x0000000619197223 */ /* 0x000fe40000000014 */
[----:B------:R-:W2:Y:S02]  /*04a0*/  LDS R20, [R16+0x2c0] ;  /* 0x0002c00010147984 */ /* 0x000ea40000000800 */
[----:B------:R-:W-:Y:S02]  /*04b0*/  FFMA R27, R22, R7, R25 ;  /* 0x00000007161b7223 */ /* 0x000fe40000000019 */
[----:B------:R-:W-:Y:S04]  /*04c0*/  LDS R25, [R16+0x300] ;  /* 0x0003000010197984 */ /* 0x000fe80000000800 */
[----:B------:R-:W3:Y:S04]  /*04d0*/  LDS.128 R4, [R15+0x30] ;  /* 0x000030000f047984 */ /* 0x000ee80000000c00 */
[----:B------:R-:W4:Y:S01]  /*04e0*/  LDS R22, [R16+0x340] ;  /* 0x0003400010167984 */ /* 0x000f220000000800 */
[----:B0-----:R-:W-:-:S03]  /*04f0*/  FFMA R27, R8, R21, R27 ;  /* 0x00000015081b7223 */ /* 0x001fc6000000001b */
[----:B------:R-:W0:Y:S04]  /*0500*/  LDS R21, [R16+0x380] ;  /* 0x0003800010157984 */ /* 0x000e280000000800 */
[----:B------:R-:W5:Y:S01]  /*0510*/  LDS R8, [R16+0x3c0] ;  /* 0x0003c00010087984 */ /* 0x000f620000000800 */
[----:B------:R-:W-:-:S04]  /*0520*/  FFMA R24, R24, R9, R27 ;  /* 0x0000000918187223 */ /* 0x000fc8000000001b */
[----:B-1----:R-:W-:-:S04]  /*0530*/  FFMA R23, R23, R10, R24 ;  /* 0x0000000a17177223 */ /* 0x002fc80000000018 */
[----:B--2---:R-:W-:-:S04]  /*0540*/  FFMA R11, R20, R11, R23 ;  /* 0x0000000b140b7223 */ /* 0x004fc80000000017 */
[----:B---3--:R-:W-:-:S04]  /*0550*/  FFMA R11, R4, R25, R11 ;  /* 0x00000019040b7223 */ /* 0x008fc8000000000b */
[----:B----4-:R-:W-:-:S04]  /*0560*/  FFMA R22, R22, R5, R11 ;  /* 0x0000000516167223 */ /* 0x010fc8000000000b */
[----:B0-----:R-:W-:-:S04]  /*0570*/  FFMA R21, R21, R6, R22 ;  /* 0x0000000615157223 */ /* 0x001fc80000000016 */
[----:B-----5:R-:W-:Y:S01]  /*0580*/  FFMA R21, R8, R7, R21 ;  /* 0x0000000708157223 */ /* 0x020fe20000000015 */
[----:B------:R-:W-:Y:S06]  /*0590*/  BAR.SYNC.DEFER_BLOCKING 0x0 ;  /* 0x0000000000007b1d */ /* 0x000fec0000010000 */
[----:B------:R-:W-:Y:S05]  /*05a0*/  BRA.U UP0, `(.L_x_22) ;  /* 0xfffffffd00147547 */ /* 0x000fea000b83ffff */
.L_x_21:
        /* <DEDUP_REMOVED lines=18> */
.L_x_23:
        /* <DEDUP_REMOVED lines=11> */
.L_x_29:


//--------------------- .nv.shared.reserved.0     --------------------------
	.section	.nv.shared.reserved.0,"aw",@nobits
	.weak		__nv_reservedSMEM_offset_0_alias
	.size		__nv_reservedSMEM_offset_0_alias, 0, 64
	.other		__nv_reservedSMEM_offset_0_alias,@"STO_CUDA_RESERVED_SHARED STV_DEFAULT"
__nv_reservedSMEM_offset_0_alias:
	.zero		0
	.zero		64


//--------------------- .nv.shared._Z19mm_kernel_optimizedIiEvPKT_S2_PS0_iii --------------------------
	.section	.nv.shared._Z19mm_kernel_optimizedIiEvPKT_S2_PS0_iii,"aw",@nobits
	.sectionflags	@""
	.align	4
.nv.shared._Z19mm_kernel_optimizedIiEvPKT_S2_PS0_iii:
	.zero		3072


//--------------------- .nv.shared._Z19mm_kernel_optimizedIdEvPKT_S2_PS0_iii --------------------------
	.section	.nv.shared._Z19mm_kernel_optimizedIdEvPKT_S2_PS0_iii,"aw",@nobits
	.sectionflags	@""
	.align	8
.nv.shared._Z19mm_kernel_optimizedIdEvPKT_S2_PS0_iii:
	.zero		5120


//--------------------- .nv.shared._Z19mm_kernel_optimizedIfEvPKT_S2_PS0_iii --------------------------
	.section	.nv.shared._Z19mm_kernel_optimizedIfEvPKT_S2_PS0_iii,"aw",@nobits
	.sectionflags	@""
	.align	4
.nv.shared._Z19mm_kernel_optimizedIfEvPKT_S2_PS0_iii:
	.zero		3072


//--------------------- .nv.constant0._Z28matrix_multiplication_kernelIiEvPKT_S2_PS0_iii --------------------------
	.section	.nv.constant0._Z28matrix_multiplication_kernelIiEvPKT_S2_PS0_iii,"a",@progbits
	.sectionflags	@""
	.align	4
.nv.constant0._Z28matrix_multiplication_kernelIiEvPKT_S2_PS0_iii:
	.zero		932


//--------------------- .nv.constant0._Z28matrix_multiplication_kernelIdEvPKT_S2_PS0_iii --------------------------
	.section	.nv.constant0._Z28matrix_multiplication_kernelIdEvPKT_S2_PS0_iii,"a",@progbits
	.sectionflags	@""
	.align	4
.nv.constant0._Z28matrix_multiplication_kernelIdEvPKT_S2_PS0_iii:
	.zero		932


//--------------------- .nv.constant0._Z28matrix_multiplication_kernelIfEvPKT_S2_PS0_iii --------------------------
	.section	.nv.constant0._Z28matrix_multiplication_kernelIfEvPKT_S2_PS0_iii,"a",@progbits
	.sectionflags	@""
	.align	4
.nv.constant0._Z28matrix_multiplication_kernelIfEvPKT_S2_PS0_iii:
	.zero		932


//--------------------- .nv.constant0._Z19mm_kernel_optimizedIiEvPKT_S2_PS0_iii --------------------------
	.section	.nv.constant0._Z19mm_kernel_optimizedIiEvPKT_S2_PS0_iii,"a",@progbits
	.sectionflags	@""
	.align	4
.nv.constant0._Z19mm_kernel_optimizedIiEvPKT_S2_PS0_iii:
	.zero		932


//--------------------- .nv.constant0._Z19mm_kernel_optimizedIdEvPKT_S2_PS0_iii --------------------------
	.section	.nv.constant0._Z19mm_kernel_optimizedIdEvPKT_S2_PS0_iii,"a",@progbits
	.sectionflags	@""
	.align	4
.nv.constant0._Z19mm_kernel_optimizedIdEvPKT_S2_PS0_iii:
	.zero		932


//--------------------- .nv.constant0._Z19mm_kernel_optimizedIfEvPKT_S2_PS0_iii --------------------------
	.section	.nv.constant0._Z19mm_kernel_optimizedIfEvPKT_S2_PS0_iii,"a",@progbits
	.sectionflags	@""
	.align	4
.nv.constant0._Z19mm_kernel_optimizedIfEvPKT_S2_PS0_iii:
	.zero		932


//--------------------- SYMBOLS --------------------------

	.type		.nv.reservedSmem.offset0,@object
	.size		.nv.reservedSmem.offset0,0x4
	.type		.nv.reservedSmem.cap,@object
	.size		.nv.reservedSmem.cap,0x4
